def gluon_tcgen05(
    a_ptr,
    b_ptr,
    c_ptr,
    M,
    N,
    K,
    stride_am,
    stride_bk,
    stride_cm,
    BLOCK_M: gl.constexpr,
    BLOCK_N: gl.constexpr,
    BLOCK_K: gl.constexpr,
    DTYPE: gl.constexpr,
    A_LAYOUT: gl.constexpr,
    B_LAYOUT: gl.constexpr,
    C_LAYOUT: gl.constexpr,
    B_SHAPE: gl.constexpr,
    TMEM_LAYOUT: gl.constexpr,
    TMEM_REG: gl.constexpr,
    TRANS_B: gl.constexpr,
    NUM_BUFFERS: gl.constexpr,
):
    a_desc = tma.make_tensor_descriptor(
        a_ptr, [M, K], [stride_am, 1], [BLOCK_M, BLOCK_K], A_LAYOUT
    )
    b_desc = tma.make_tensor_descriptor(
        b_ptr,
        [N, K] if TRANS_B else [K, N],
        [stride_bk, 1],
        B_SHAPE,
        B_LAYOUT,
    )
    c_desc = tma.make_tensor_descriptor(
        c_ptr, [M, N], [stride_cm, 1], [BLOCK_M, BLOCK_N], C_LAYOUT
    )

    a_bufs = gl.allocate_shared_memory(
        DTYPE, [NUM_BUFFERS, BLOCK_M, BLOCK_K], A_LAYOUT
    )
    b_bufs = gl.allocate_shared_memory(DTYPE, [NUM_BUFFERS] + B_SHAPE, B_LAYOUT)

    pid_m = gl.program_id(0)
    pid_n = gl.program_id(1)
    off_m = pid_m * BLOCK_M
    off_n = pid_n * BLOCK_N

    tma_bars = gl.allocate_shared_memory(
        gl.int64, [NUM_BUFFERS, 1], mbarrier.MBarrierLayout()
    )
    mma_bars = gl.allocate_shared_memory(
        gl.int64, [NUM_BUFFERS, 1], mbarrier.MBarrierLayout()
    )
    for i in gl.static_range(NUM_BUFFERS):
        mbarrier.init(tma_bars.index(i), count=1)
        mbarrier.init(mma_bars.index(i), count=1)

    acc_tmem = allocate_tensor_memory(gl.float32, [BLOCK_M, BLOCK_N], TMEM_LAYOUT)
    idx = 0
    phase = 0
    use_acc = False
    for k in range(0, K, BLOCK_K):
        a = a_bufs.index(idx)
        b = b_bufs.index(idx)
        tma_bar = tma_bars.index(idx)
        mma_bar = mma_bars.index(idx)
        mbarrier.expect(
            tma_bar, a_desc.block_type.nbytes + b_desc.block_type.nbytes
        )
        tma.async_copy_global_to_shared(a_desc, [off_m, k], tma_bar, a)
        tma.async_copy_global_to_shared(
            b_desc, [off_n, k] if TRANS_B else [k, off_n], tma_bar, b
        )
        mbarrier.wait(tma_bar, phase=phase)

        if TRANS_B:
            b = b.permute((1, 0))
        tcgen05_mma(a, b, acc_tmem, use_acc=use_acc)
        tcgen05_commit(mma_bar)
        mbarrier.wait(mma_bar, phase=phase)
        use_acc = True

        idx += 1
        if idx == NUM_BUFFERS:
            idx = 0
            phase ^= 1

    for i in gl.static_range(NUM_BUFFERS):
        mbarrier.invalidate(tma_bars.index(i))
        mbarrier.invalidate(mma_bars.index(i))

    acc = acc_tmem.load(TMEM_REG)
    c_smem = gl.allocate_shared_memory(DTYPE, [BLOCK_M, BLOCK_N], C_LAYOUT)
    c_smem.store(acc.to(DTYPE))
    fence_async_shared()
    tma.async_copy_shared_to_global(c_desc, [off_m, off_n], c_smem)
    tma.store_wait(pendings=0)

# config = {"BLOCK_K": 128, "BLOCK_M": 128, "BLOCK_N": 64, "arch": "sm_100", "dtype": "bf16", "num_buffers": 2, "num_warps": 8, "trans_b": 1}
# arch = sm_100


// ===== COMPILED SASS (sm_100a) =====

	.target	sm_100a

	.elftype	@"ET_EXEC"


//--------------------- .note.nv.tkinfo           --------------------------
	.section	.note.nv.tkinfo,"",@"SHT_NOTE"
	.sectionflags	@"SHF_NOTE_NV_TKINFO"
	.tkinfo
        /*0018*/ 	.word	0x00000081
        /*0030*/ 	.string	""
        /*0030*/ 	.string	"ptxas-blackwell"
        /*0030*/ 	.string	"Cuda compilation tools, release 12.9, V12.9.86"
        /*0030*/ 	.string	"Build cuda_12.9.r12.9/compiler.36037853_0"
        /*0030*/ 	.string	"-v  -suppress-debug-info  -lineinfo  -arch sm_100a "



//--------------------- .note.nv.cuver            --------------------------
	.section	.note.nv.cuver,"",@"SHT_NOTE"
	.sectionflags	@"SHF_NOTE_NV_CUVER"
        /*0018*/ 	.short	0x0001
        /*001a*/ 	.short	0x0064
        /*001c*/ 	.short	0x0001
        /*001e*/ 	.short	0x0000
        /*0020*/ 	.short	0x0001
        /*0022*/ 	.short	0x0000


//--------------------- .nv.info                  --------------------------
	.section	.nv.info,"",@"SHT_CUDA_INFO"
	.align	4


	//----- nvinfo : EIATTR_REGCOUNT
	.align		4
        /*0000*/ 	.byte	0x04, 0x2f
        /*0002*/ 	.short	(.L_4 - .L_3)
	.align		4
.L_3:
        /*0004*/ 	.word	index@(gluon_tcgen05)
        /*0008*/ 	.word	0x00000027


	//----- nvinfo : EIATTR_FRAME_SIZE
	.align		4
.L_4:
        /*000c*/ 	.byte	0x04, 0x11
        /*000e*/ 	.short	(.L_6 - .L_5)
	.align		4
.L_5:
        /*0010*/ 	.word	index@($__internal_2_$__cuda_sm10x_tcgen05_guardrail_trap_unallocated_columns_being_dealloced)
        /*0014*/ 	.word	0x00000000


	//----- nvinfo : EIATTR_FRAME_SIZE
	.align		4
.L_6:
        /*0018*/ 	.byte	0x04, 0x11
        /*001a*/ 	.short	(.L_8 - .L_7)
	.align		4
.L_7:
        /*001c*/ 	.word	index@($__internal_1_$__cuda_sm10x_tcgen05_guardrail_trap_phase_invalid_during_alloc)
        /*0020*/ 	.word	0x00000000


	//----- nvinfo : EIATTR_FRAME_SIZE
	.align		4
.L_8:
        /*0024*/ 	.byte	0x04, 0x11
        /*0026*/ 	.short	(.L_10 - .L_9)
	.align		4
.L_9:
        /*0028*/ 	.word	index@($__internal_0_$__cuda_sm10x_tcgen05_guardrail_trap_col_being_dealloced_not_returned_by_alloc)
        /*002c*/ 	.word	0x00000000


	//----- nvinfo : EIATTR_FRAME_SIZE
	.align		4
.L_10:
        /*0030*/ 	.byte	0x04, 0x11
        /*0032*/ 	.short	(.L_12 - .L_11)
	.align		4
.L_11:
        /*0034*/ 	.word	index@(gluon_tcgen05)
        /*0038*/ 	.word	0x00000000


	//----- nvinfo : EIATTR_MIN_STACK_SIZE
	.align		4
.L_12:
        /*003c*/ 	.byte	0x04, 0x12
        /*003e*/ 	.short	(.L_14 - .L_13)
	.align		4
.L_13:
        /*0040*/ 	.word	index@(gluon_tcgen05)
        /*0044*/ 	.word	0x00000000
.L_14:


//--------------------- .nv.info.gluon_tcgen05    --------------------------
	.section	.nv.info.gluon_tcgen05,"",@"SHT_CUDA_INFO"
	.sectionflags	@""
	.align	4


	//----- nvinfo : EIATTR_CUDA_API_VERSION
	.align		4
        /*0000*/ 	.byte	0x04, 0x37
        /*0002*/ 	.short	(.L_16 - .L_15)
.L_15:
        /*0004*/ 	.word	0x00000081


	//----- nvinfo : EIATTR_KPARAM_INFO
	.align		4
.L_16:
        /*0008*/ 	.byte	0x04, 0x17
        /*000a*/ 	.short	(.L_18 - .L_17)
.L_17:
        /*000c*/ 	.word	0x00000000
        /*0010*/ 	.short	0x000a
        /*0012*/ 	.short	0x0048
        /*0014*/ 	.byte	0x00, 0xf4, 0x21, 0x00


	//----- nvinfo : EIATTR_KPARAM_INFO
	.align		4
.L_18:
        /*0018*/ 	.byte	0x04, 0x17
        /*001a*/ 	.short	(.L_20 - .L_19)
.L_19:
        /*001c*/ 	.word	0x00000000
        /*0020*/ 	.short	0x0009
        /*0022*/ 	.short	0x0040
        /*0024*/ 	.byte	0x00, 0xf4, 0x21, 0x00


	//----- nvinfo : EIATTR_KPARAM_INFO
	.align		4
.L_20:
        /*0028*/ 	.byte	0x04, 0x17
        /*002a*/ 	.short	(.L_22 - .L_21)
.L_21:
        /*002c*/ 	.word	0x00000000
        /*0030*/ 	.short	0x0008
        /*0032*/ 	.short	0x0038
        /*0034*/ 	.byte	0x00, 0xf0, 0x21, 0x00


	//----- nvinfo : EIATTR_KPARAM_INFO
	.align		4
.L_22:
        /*0038*/ 	.byte	0x04, 0x17
        /*003a*/ 	.short	(.L_24 - .L_23)
.L_23:
        /*003c*/ 	.word	0x00000000
        /*0040*/ 	.short	0x0007
        /*0042*/ 	.short	0x0030
        /*0044*/ 	.byte	0x00, 0xf0, 0x21, 0x00


	//----- nvinfo : EIATTR_KPARAM_INFO
	.align		4
.L_24:
        /*0048*/ 	.byte	0x04, 0x17
        /*004a*/ 	.short	(.L_26 - .L_25)
.L_25:
        /*004c*/ 	.word	0x00000000
        /*0050*/ 	.short	0x0006
        /*0052*/ 	.short	0x0028
        /*0054*/ 	.byte	0x00, 0xf0, 0x21, 0x00


	//----- nvinfo : EIATTR_KPARAM_INFO
	.align		4
.L_26:
        /*0058*/ 	.byte	0x04, 0x17
        /*005a*/ 	.short	(.L_28 - .L_27)
.L_27:
        /*005c*/ 	.word	0x00000000
        /*0060*/ 	.short	0x0005
        /*0062*/ 	.short	0x0020
        /*0064*/ 	.byte	0x00, 0xf0, 0x11, 0x00


	//----- nvinfo : EIATTR_KPARAM_INFO
	.align		4
.L_28:
        /*0068*/ 	.byte	0x04, 0x17
        /*006a*/ 	.short	(.L_30 - .L_29)
.L_29:
        /*006c*/ 	.word	0x00000000
        /*0070*/ 	.short	0x0004
        /*0072*/ 	.short	0x001c
        /*0074*/ 	.byte	0x00, 0xf0, 0x11, 0x00


	//----- nvinfo : EIATTR_KPARAM_INFO
	.align		4
.L_30:
        /*0078*/ 	.byte	0x04, 0x17
        /*007a*/ 	.short	(.L_32 - .L_31)
.L_31:
        /*007c*/ 	.word	0x00000000
        /*0080*/ 	.short	0x0003
        /*0082*/ 	.short	0x0018
        /*0084*/ 	.byte	0x00, 0xf0, 0x11, 0x00


	//----- nvinfo : EIATTR_KPARAM_INFO
	.align		4
.L_32:
        /*0088*/ 	.byte	0x04, 0x17
        /*008a*/ 	.short	(.L_34 - .L_33)
.L_33:
        /*008c*/ 	.word	0x00000000
        /*0090*/ 	.short	0x0002
        /*0092*/ 	.short	0x0010
        /*0094*/ 	.byte	0x00, 0xf4, 0x21, 0x00


	//----- nvinfo : EIATTR_KPARAM_INFO
	.align		4
.L_34:
        /*0098*/ 	.byte	0x04, 0x17
        /*009a*/ 	.short	(.L_36 - .L_35)
.L_35:
        /*009c*/ 	.word	0x00000000
        /*00a0*/ 	.short	0x0001
        /*00a2*/ 	.short	0x0008
        /*00a4*/ 	.byte	0x00, 0xf4, 0x21, 0x00


	//----- nvinfo : EIATTR_KPARAM_INFO
	.align		4
.L_36:
        /*00a8*/ 	.byte	0x04, 0x17
        /*00aa*/ 	.short	(.L_38 - .L_37)
.L_37:
        /*00ac*/ 	.word	0x00000000
        /*00b0*/ 	.short	0x0000
        /*00b2*/ 	.short	0x0000
        /*00b4*/ 	.byte	0x00, 0xf4, 0x21, 0x00


	//----- nvinfo : EIATTR_AT_ENTRY_FRAGMENTS
	.align		4
.L_38:
        /*00b8*/ 	.byte	0x04, 0x4f
        /*00ba*/ 	.short	(.L_40 - .L_39)


	//   ....[0]....
.L_39:
        /*00bc*/ 	.word	0x00000004


	//----- nvinfo : EIATTR_RESERVED_SMEM_USED
	.align		4
.L_40:
        /*00c0*/ 	.byte	0x01, 0x41
	.zero		2


	//----- nvinfo : EIATTR_SPARSE_MMA_MASK
	.align		4
        /*00c4*/ 	.byte	0x03, 0x50
        /*00c6*/ 	.short	0x0000


	//----- nvinfo : EIATTR_TCGEN05_1CTA_USED
	.align		4
        /*00c8*/ 	.byte	0x01, 0x51
	.zero		2


	//----- nvinfo : EIATTR_MAXREG_COUNT
	.align		4
        /*00cc*/ 	.byte	0x03, 0x1b
        /*00ce*/ 	.short	0x00ff


	//----- nvinfo : EIATTR_NUM_BARRIERS
	.align		4
        /*00d0*/ 	.byte	0x02, 0x4c
        /*00d2*/ 	.byte	0x01
	.zero		1


	//----- nvinfo : EIATTR_INT_WARP_WIDE_INSTR_OFFSETS
	.align		4
        /*00d4*/ 	.byte	0x04, 0x31
        /*00d6*/ 	.short	(.L_42 - .L_41)


	//   ....[0]....
.L_41:
        /*00d8*/ 	.word	0x00001770


	//   ....[1]....
        /*00dc*/ 	.word	0x00001790


	//   ....[2]....
        /*00e0*/ 	.word	0x00001820


	//   ....[3]....
        /*00e4*/ 	.word	0x00001a10


	//   ....[4]....
        /*00e8*/ 	.word	0x00001a60


	//   ....[5]....
        /*00ec*/ 	.word	0x00001a70


	//   ....[6]....
        /*00f0*/ 	.word	0x00001aa0


	//   ....[7]....
        /*00f4*/ 	.word	0x00001ea0


	//   ....[8]....
        /*00f8*/ 	.word	0x00001eb0


	//   ....[9]....
        /*00fc*/ 	.word	0x00002030


	//   ....[10]....
        /*0100*/ 	.word	0x000020a0


	//   ....[11]....
        /*0104*/ 	.word	0x000020b0


	//   ....[12]....
        /*0108*/ 	.word	0x000020f0


	//   ....[13]....
        /*010c*/ 	.word	0x000025a0


	//   ....[14]....
        /*0110*/ 	.word	0x000025b0


	//   ....[15]....
        /*0114*/ 	.word	0x00002880


	//   ....[16]....
        /*0118*/ 	.word	0x00002890


	//   ....[17]....
        /*011c*/ 	.word	0x00002c00


	//   ....[18]....
        /*0120*/ 	.word	0x00002c50


	//----- nvinfo : EIATTR_COOP_GROUP_MASK_REGIDS
	.align		4
.L_42:
        /*0124*/ 	.byte	0x04, 0x29
        /*0126*/ 	.short	(.L_44 - .L_43)


	//   ....[0]....
.L_43:
        /*0128*/ 	.word	0xffffffff


	//   ....[1]....
        /*012c*/ 	.word	0xffffffff


	//   ....[2]....
        /*0130*/ 	.word	0xffffffff


	//   ....[3]....
        /*0134*/ 	.word	0xffffffff


	//   ....[4]....
        /*0138*/ 	.word	0xffffffff


	//   ....[5]....
        /*013c*/ 	.word	0xffffffff


	//   ....[6]....
        /*0140*/ 	.word	0xffffffff


	//   ....[7]....
        /*0144*/ 	.word	0xffffffff


	//   ....[8]....
        /*0148*/ 	.word	0xffffffff


	//   ....[9]....
        /*014c*/ 	.word	0xffffffff


	//----- nvinfo : EIATTR_COOP_GROUP_INSTR_OFFSETS
	.align		4
.L_44:
        /*0150*/ 	.byte	0x04, 0x28
        /*0152*/ 	.short	(.L_46 - .L_45)


	//   ....[0]....
.L_45:
        /*0154*/ 	.word	0x00000050


	//   ....[1]....
        /*0158*/ 	.word	0x00000310


	//   ....[2]....
        /*015c*/ 	.word	0x00000500


	//   ....[3]....
        /*0160*/ 	.word	0x000009a0


	//   ....[4]....
        /*0164*/ 	.word	0x00000ae0


	//   ....[5]....
        /*0168*/ 	.word	0x00000fe0


	//   ....[6]....
        /*016c*/ 	.word	0x00001120


	//   ....[7]....
        /*0170*/ 	.word	0x00001610


	//   ....[8]....
        /*0174*/ 	.word	0x00002a90


	//   ....[9]....
        /*0178*/ 	.word	0x00002d00


	//----- nvinfo : EIATTR_VRC_CTA_INIT_COUNT
	.align		4
.L_46:
        /*017c*/ 	.byte	0x02, 0x4a
        /*017e*/ 	.byte	0x80
	.zero		1


	//----- nvinfo : EIATTR_MBARRIER_INSTR_OFFSETS
	.align		4
        /*0180*/ 	.byte	0x04, 0x39
        /*0182*/ 	.short	(.L_48 - .L_47)


	//   ....[0]....
.L_47:
        /*0184*/ 	.word	0x00001840
        /*0188*/ 	.word	0x000000ff
        /*018c*/ 	.word	0x00018000
        /*0190*/ 	.short	0x0100
        /*0192*/ 	.byte	0x08
	.zero		1


	//   ....[1]....
        /*0194*/ 	.word	0x00001850
        /*0198*/ 	.word	0x000000ff
        /*019c*/ 	.word	0x00018010
        /*01a0*/ 	.short	0x0100
        /*01a2*/ 	.byte	0x08
	.zero		1


	//   ....[2]....
        /*01a4*/ 	.word	0x00001900
        /*01a8*/ 	.word	0x000000ff
        /*01ac*/ 	.word	0x00018008
        /*01b0*/ 	.short	0x0100
        /*01b2*/ 	.byte	0x08
	.zero		1


	//   ....[3]....
        /*01b4*/ 	.word	0x00001910
        /*01b8*/ 	.word	0x000000ff
        /*01bc*/ 	.word	0x00018018
        /*01c0*/ 	.short	0x0100
        /*01c2*/ 	.byte	0x08
	.zero		1


	//   ....[4]....
        /*01c4*/ 	.word	0x00001b10
        /*01c8*/ 	.word	0x000000ff
        /*01cc*/ 	.word	0x00018000
        /*01d0*/ 	.short	0x010a
        /*01d2*/ 	.byte	0x08
	.zero		1


	//   ....[5]....
        /*01d4*/ 	.word	0x00001f00
        /*01d8*/ 	.word	0x000000ff
        /*01dc*/ 	.word	0x00018010
        /*01e0*/ 	.short	0x010a
        /*01e2*/ 	.byte	0x08
	.zero		1


	//   ....[6]....
        /*01e4*/ 	.word	0x00002160
        /*01e8*/ 	.word	0x000000ff
        /*01ec*/ 	.word	0x00018000
        /*01f0*/ 	.short	0x010a
        /*01f2*/ 	.byte	0x2a
	.zero		1


	//   ....[7]....
        /*01f4*/ 	.word	0x000025f0
        /*01f8*/ 	.word	0x000000ff
        /*01fc*/ 	.word	0x00018010
        /*0200*/ 	.short	0x010a
        /*0202*/ 	.byte	0x2a
	.zero		1


	//   ....[8]....
        /*0204*/ 	.word	0x000026c0
        /*0208*/ 	.word	0x000000ff
        /*020c*/ 	.word	0x00018000
        /*0210*/ 	.short	0x0108
        /*0212*/ 	.byte	0x08
	.zero		1


	//   ....[9]....
        /*0214*/ 	.word	0x000026d0
        /*0218*/ 	.word	0x000000ff
        /*021c*/ 	.word	0x00018010
        /*0220*/ 	.short	0x0108
        /*0222*/ 	.byte	0x08
	.zero		1


	//   ....[10]....
        /*0224*/ 	.word	0x00002720
        /*0228*/ 	.word	0x000000ff
        /*022c*/ 	.word	0x00018008
        /*0230*/ 	.short	0x0108
        /*0232*/ 	.byte	0x08
	.zero		1


	//   ....[11]....
        /*0234*/ 	.word	0x00002730
        /*0238*/ 	.word	0x000000ff
        /*023c*/ 	.word	0x00018018
        /*0240*/ 	.short	0x0108
        /*0242*/ 	.byte	0x08
	.zero		1


	//   ....[12]....
        /*0244*/ 	.word	0x00002d20
        /*0248*/ 	.word	0x000000ff
        /*024c*/ 	.word	0x00018000
        /*0250*/ 	.short	0x010a
        /*0252*/ 	.byte	0x08
	.zero		1


	//   ....[13]....
        /*0254*/ 	.word	0x00002d50
        /*0258*/ 	.word	0x000000ff
        /*025c*/ 	.word	0x00018010
        /*0260*/ 	.short	0x010a
        /*0262*/ 	.byte	0x08
	.zero		1


	//   ....[14]....
        /*0264*/ 	.word	0x00002d80
        /*0268*/ 	.word	0x000000ff
        /*026c*/ 	.word	0x00018000
        /*0270*/ 	.short	0x010a
        /*0272*/ 	.byte	0x2a
	.zero		1


	//   ....[15]....
        /*0274*/ 	.word	0x00002db0
        /*0278*/ 	.word	0x000000ff
        /*027c*/ 	.word	0x00018010
        /*0280*/ 	.short	0x010a
        /*0282*/ 	.byte	0x2a
	.zero		1


	//----- nvinfo : EIATTR_NUM_MBARRIERS
	.align		4
.L_48:
        /*0284*/ 	.byte	0x03, 0x38
        /*0286*/ 	.short	0x0004


	//----- nvinfo : EIATTR_EXIT_INSTR_OFFSETS
	.align		4
        /*0288*/ 	.byte	0x04, 0x1c
        /*028a*/ 	.short	(.L_50 - .L_49)


	//   ....[0]....
.L_49:
        /*028c*/ 	.word	0x00002d10


	//----- nvinfo : EIATTR_REQNTID
	.align		4
.L_50:
        /*0290*/ 	.byte	0x04, 0x10
        /*0292*/ 	.short	(.L_52 - .L_51)
.L_51:
        /*0294*/ 	.word	0x00000100
        /*0298*/ 	.word	0x00000001
        /*029c*/ 	.word	0x00000001


	//----- nvinfo : EIATTR_CRS_STACK_SIZE
	.align		4
.L_52:
        /*02a0*/ 	.byte	0x04, 0x1e
        /*02a2*/ 	.short	(.L_54 - .L_53)
.L_53:
        /*02a4*/ 	.word	0x00000000


	//----- nvinfo : EIATTR_CBANK_PARAM_SIZE
	.align		4
.L_54:
        /*02a8*/ 	.byte	0x03, 0x19
        /*02aa*/ 	.short	0x0050


	//----- nvinfo : EIATTR_PARAM_CBANK
	.align		4
        /*02ac*/ 	.byte	0x04, 0x0a
        /*02ae*/ 	.short	(.L_56 - .L_55)
	.align		4
.L_55:
        /*02b0*/ 	.word	index@(.nv.constant0.gluon_tcgen05)
        /*02b4*/ 	.short	0x0380
        /*02b6*/ 	.short	0x0050


	//----- nvinfo : EIATTR_SW_WAR
	.align		4
.L_56:
        /*02b8*/ 	.byte	0x04, 0x36
        /*02ba*/ 	.short	(.L_58 - .L_57)
.L_57:
        /*02bc*/ 	.word	0x00000008
.L_58:


//--------------------- .nv.compat                --------------------------
	.section	.nv.compat,"",@"SHT_CUDA_COMPAT_INFO"
	.align	4
        /*0000*/ 	.byte	0x02, 0x02, 0x02, 0x00, 0x02, 0x05, 0x05, 0x00, 0x02, 0x03, 0x03, 0x00, 0x02, 0x06, 0x01, 0x00


//--------------------- .nv.callgraph             --------------------------
	.section	.nv.callgraph,"",@"SHT_CUDA_CALLGRAPH"
	.align	4
	.sectionentsize	8
	.align		4
        /*0000*/ 	.word	0x00000000
	.align		4
        /*0004*/ 	.word	0xffffffff
	.align		4
        /*0008*/ 	.word	0x00000000
	.align		4
        /*000c*/ 	.word	0xfffffffe
	.align		4
        /*0010*/ 	.word	0x00000000
	.align		4
        /*0014*/ 	.word	0xfffffffd
	.align		4
        /*0018*/ 	.word	0x00000000
	.align		4
        /*001c*/ 	.word	0xfffffffc


//--------------------- .text.gluon_tcgen05       --------------------------
	.section	.text.gluon_tcgen05,"ax",@progbits
	.align	128
        .global         gluon_tcgen05
        .type           gluon_tcgen05,@function
        .size           gluon_tcgen05,(.L_x_77 - gluon_tcgen05)
        .other          gluon_tcgen05,@"STO_CUDA_ENTRY STV_DEFAULT"
gluon_tcgen05:
.text.gluon_tcgen05:
[----:B------:R-:W1:Y:S01]  /*0000*/  LDC R1, c[0x0][0x37c] ;  /* 0x0000df00ff017b82 */ /* 0x000e620000000800 */
[----:B------:R-:W2:Y:S02]  /*0010*/  S2R R0, SR_TID.X ;  /* 0x0000000000007919 */ /* 0x000ea40000002100 */
[----:B--2---:R-:W-:-:S13]  /*0020*/  ISETP.GE.U32.AND P2, PT, R0, 0x20, PT ;  /* 0x000000200000780c */ /* 0x004fda0003f46070 */
[----:B------:R-:W-:Y:S05]  /*0030*/  @P2 BRA `(.L_x_0) ;  /* 0x0000000000b82947 */ /* 0x000fea0003800000 */
[----:B------:R-:W2:Y:S01]  /*0040*/  S2UR UR6, SR_CgaCtaId ;  /* 0x00000000000679c3 */ /* 0x000ea20000008800 */
[----:B------:R-:W-:Y:S01]  /*0050*/  NOP ;  /* 0x0000000000007918 */ /* 0x000fe20000000000 */
[----:B------:R-:W-:Y:S02]  /*0060*/  UMOV UR4, 0x40 ;  /* 0x0000004000047882 */ /* 0x000fe40000000000 */
[----:B--2---:R-:W-:-:S09]  /*0070*/  ULEA UR4, UR6, UR4, 0x18 ;  /* 0x0000000406047291 */ /* 0x004fd2000f8ec0ff */
[----:B------:R-:W2:Y:S01]  /*0080*/  LDS.U8 R2, [UR4] ;  /* 0x00000004ff027984 */ /* 0x000ea20008000000 */
[----:B------:R-:W-:Y:S02]  /*0090*/  UMOV UR4, 0x400 ;  /* 0x0000040000047882 */ /* 0x000fe40000000000 */
[----:B------:R-:W-:Y:S01]  /*00a0*/  ULEA UR4, UR6, UR4, 0x18 ;  /* 0x0000000406047291 */ /* 0x000fe2000f8ec0ff */
[----:B--2---:R-:W-:-:S13]  /*00b0*/  ISETP.NE.AND P0, PT, R2, RZ, PT ;  /* 0x000000ff0200720c */ /* 0x004fda0003f05270 */
[----:B------:R-:W-:Y:S05]  /*00c0*/  @P0 BRA `(.L_x_1) ;  /* 0x00000000007c0947 */ /* 0x000fea0003800000 */
[----:B------:R-:W-:-:S13]  /*00d0*/  ELECT P0, URZ, PT ;  /* 0x0000000000ff782f */ /* 0x000fda0003800000 */
[----:B------:R-:W-:Y:S05]  /*00e0*/  @!P0 BRA `(.L_x_2) ;  /* 0x0000000000848947 */ /* 0x000fea0003800000 */
[----:B------:R-:W-:Y:S01]  /*00f0*/  UMOV UR5, 0x2 ;  /* 0x0000000200057882 */ /* 0x000fe20000000000 */
[----:B------:R-:W-:Y:S02]  /*0100*/  IMAD.MOV.U32 R5, RZ, RZ, 0x1 ;  /* 0x00000001ff057424 */ /* 0x000fe400078e00ff */
[----:B------:R-:W-:Y:S02]  /*0110*/  IMAD.MOV.U32 R3, RZ, RZ, 0x3 ;  /* 0x00000003ff037424 */ /* 0x000fe400078e00ff */
[----:B------:R-:W-:Y:S04]  /*0120*/  DEPBAR.LE SB2, 0x36 ;  /* 0x0000ad800000791a */ /* 0x000fe80000000000 */
[----:B------:R-:W2:Y:S02]  /*0130*/  UTCATOMSWS.FIND_AND_SET.ALIGN UP0, UR5, UR5 ;  /* 0x00000005000575e3 */ /* 0x000ea40008000800 */
[----:B--2---:R-:W-:-:S04]  /*0140*/  PLOP3.LUT P0, PT, PT, PT, UP0, 0x80, 0x8 ;  /* 0x000000000008781c */ /* 0x004fc80003f0f008 */
[----:B------:R-:W-:-:S04]  /*0150*/  SEL R2, RZ, 0xffffffff, !P0 ;  /* 0xffffffffff027807 */ /* 0x000fc80004000000 */
[----:B------:R-:W-:Y:S01]  /*0160*/  ISETP.NE.AND P0, PT, R2, RZ, PT ;  /* 0x000000ff0200720c */ /* 0x000fe20003f05270 */
[----:B------:R-:W-:-:S12]  /*0170*/  IMAD.U32 R2, RZ, RZ, UR5 ;  /* 0x00000005ff027e24 */ /* 0x000fd8000f8e00ff */
[----:B------:R-:W-:Y:S05]  /*0180*/  @P0 BRA `(.L_x_3) ;  /* 0x0000000000240947 */ /* 0x000fea0003800000 */
.L_x_4:
[----:B------:R-:W-:Y:S05]  /*0190*/  NANOSLEEP 0x64 ;  /* 0x000000640000795d */ /* 0x000fea0003800000 */
[----:B------:R-:W-:-:S05]  /*01a0*/  UMOV UR5, 0x2 ;  /* 0x0000000200057882 */ /* 0x000fca0000000000 */
[----:B------:R-:W-:Y:S04]  /*01b0*/  DEPBAR.LE SB2, 0x36 ;  /* 0x0000ad800000791a */ /* 0x000fe80000000000 */
[----:B------:R-:W2:Y:S02]  /*01c0*/  UTCATOMSWS.FIND_AND_SET.ALIGN UP0, UR5, UR5 ;  /* 0x00000005000575e3 */ /* 0x000ea40008000800 */
[----:B--2---:R-:W-:-:S04]  /*01d0*/  PLOP3.LUT P0, PT, PT, PT, UP0, 0x80, 0x8 ;  /* 0x000000000008781c */ /* 0x004fc80003f0f008 */
[----:B------:R-:W-:-:S04]  /*01e0*/  SEL R2, RZ, 0xffffffff, !P0 ;  /* 0xffffffffff027807 */ /* 0x000fc80004000000 */
[----:B------:R-:W-:Y:S01]  /*01f0*/  ISETP.NE.AND P0, PT, R2, RZ, PT ;  /* 0x000000ff0200720c */ /* 0x000fe20003f05270 */
[----:B------:R-:W-:-:S12]  /*0200*/  IMAD.U32 R2, RZ, RZ, UR5 ;  /* 0x00000005ff027e24 */ /* 0x000fd8000f8e00ff */
[----:B------:R-:W-:Y:S05]  /*0210*/  @!P0 BRA `(.L_x_4) ;  /* 0xfffffffc00dc8947 */ /* 0x000fea000383ffff */
.L_x_3:
[C---:B------:R-:W-:Y:S01]  /*0220*/  VIADD R4, R2.reuse, 0x10 ;  /* 0x0000001002047836 */ /* 0x040fe20000000000 */
[----:B------:R-:W-:Y:S01]  /*0230*/  UMOV UR5, 0x50 ;  /* 0x0000005000057882 */ /* 0x000fe20000000000 */
[----:B------:R-:W-:Y:S01]  /*0240*/  SHF.L.U32 R3, R3, R2, RZ ;  /* 0x0000000203037219 */ /* 0x000fe200000006ff */
[----:B------:R-:W-:Y:S01]  /*0250*/  ULEA UR5, UR6, UR5, 0x18 ;  /* 0x0000000506057291 */ /* 0x000fe2000f8ec0ff */
[----:B------:R-:W-:Y:S01]  /*0260*/  IMAD.SHL.U32 R2, R2, 0x20, RZ ;  /* 0x0000002002027824 */ /* 0x000fe200078e00ff */
[----:B------:R-:W-:-:S04]  /*0270*/  SHF.L.U32 R4, R5, R4, RZ ;  /* 0x0000000405047219 */ /* 0x000fc800000006ff */
[----:B------:R-:W-:-:S05]  /*0280*/  LOP3.LUT R3, R4, R3, RZ, 0xfc, !PT ;  /* 0x0000000304037212 */ /* 0x000fca00078efcff */
[----:B------:R2:W-:Y:S04]  /*0290*/  ATOMS.OR RZ, [UR5], R3 ;  /* 0x00000003ffff798c */ /* 0x0005e8000b000005 */
[----:B------:R2:W-:Y:S01]  /*02a0*/  STS [UR4], R2 ;  /* 0x00000002ff007988 */ /* 0x0005e20008000804 */
[----:B------:R-:W-:Y:S05]  /*02b0*/  BRA `(.L_x_2) ;  /* 0x0000000000107947 */ /* 0x000fea0003800000 */
.L_x_1:
[----:B------:R-:W-:Y:S01]  /*02c0*/  IMAD.MOV.U32 R3, RZ, RZ, -0x1 ;  /* 0xffffffffff037424 */ /* 0x000fe200078e00ff */
[----:B------:R-:W-:-:S04]  /*02d0*/  MOV R2, 0x300 ;  /* 0x0000030000027802 */ /* 0x000fc80000000f00 */
[----:B------:R2:W-:Y:S03]  /*02e0*/  STS [UR4], R3 ;  /* 0x00000003ff007988 */ /* 0x0005e60008000804 */
[----:B-12---:R-:W-:Y:S05]  /*02f0*/  CALL.REL.NOINC `($__internal_1_$__cuda_sm10x_tcgen05_guardrail_trap_phase_invalid_during_alloc) ;  /* 0x0000002800c47944 */ /* 0x006fea0003c00000 */
.L_x_2:
[----:B------:R-:W-:Y:S05]  /*0300*/  WARPSYNC.ALL ;  /* 0x0000000000007948 */ /* 0x000fea0003800000 */
[----:B------:R-:W-:Y:S01]  /*0310*/  NOP ;  /* 0x0000000000007918 */ /* 0x000fe20000000000 */
.L_x_0:
[----:B------:R-:W3:Y:S08]  /*0320*/  S2UR UR4, SR_CgaCtaId ;  /* 0x00000000000479c3 */ /* 0x000ef00000008800 */
[----:B------:R-:W-:Y:S01]  /*0330*/  BAR.SYNC.DEFER_BLOCKING 0x0 ;  /* 0x0000000000007b1d */ /* 0x000fe20000010000 */
[----:B------:R-:W-:-:S05]  /*0340*/  LOP3.LUT R36, R0, 0xff, RZ, 0xc0, !PT ;  /* 0x000000ff00247812 */ /* 0x000fca00078ec0ff */
[----:B------:R-:W-:Y:S02]  /*0350*/  UMOV UR8, 0x400 ;  /* 0x0000040000087882 */ /* 0x000fe40000000000 */
[----:B--2---:R-:W2:Y:S08]  /*0360*/  LDC R3, c[0x0][0x398] ;  /* 0x0000e600ff037b82 */ /* 0x004eb00000000800 */
[----:B------:R-:W4:Y:S01]  /*0370*/  LDC R6, c[0x0][0x3a0] ;  /* 0x0000e800ff067b82 */ /* 0x000f220000000800 */
[----:B---3--:R-:W-:-:S07]  /*0380*/  ULEA UR8, UR4, UR8, 0x18 ;  /* 0x0000000804087291 */ /* 0x008fce000f8ec0ff */
[----:B------:R-:W3:Y:S02]  /*0390*/  S2UR UR16, SR_CTAID.Y ;  /* 0x00000000001079c3 */ /* 0x000ee40000002600 */
[----:B------:R-:W5:Y:S06]  /*03a0*/  LDS R4, [UR8] ;  /* 0x00000008ff047984 */ /* 0x000f6c0008000800 */
[----:B------:R-:W-:Y:S06]  /*03b0*/  BAR.SYNC.DEFER_BLOCKING 0x0 ;  /* 0x0000000000007b1d */ /* 0x000fec0000010000 */
[----:B------:R-:W-:Y:S05]  /*03c0*/  @P2 BRA `(.L_x_5) ;  /* 0x0000000000182947 */ /* 0x000fea0003800000 */
[----:B------:R-:W-:Y:S01]  /*03d0*/  ELECT P0, URZ, PT ;  /* 0x0000000000ff782f */ /* 0x000fe20003800000 */
[----:B------:R-:W-:Y:S01]  /*03e0*/  IMAD.MOV.U32 R2, RZ, RZ, 0x1 ;  /* 0x00000001ff027424 */ /* 0x000fe200078e00ff */
[----:B------:R-:W-:Y:S01]  /*03f0*/  UMOV UR5, 0x40 ;  /* 0x0000004000057882 */ /* 0x000fe20000000000 */
[----:B------:R-:W-:Y:S01]  /*0400*/  UVIRTCOUNT.DEALLOC.SMPOOL 0x80 ;  /* 0x000000800000784c */ /* 0x000fe20000000000 */
[----:B------:R-:W-:-:S09]  /*0410*/  ULEA UR5, UR4, UR5, 0x18 ;  /* 0x0000000504057291 */ /* 0x000fd2000f8ec0ff */
[----:B------:R5:W-:Y:S03]  /*0420*/  @P0 STS.U8 [UR5], R2 ;  /* 0x00000002ff000988 */ /* 0x000be60008000005 */
.L_x_5:
[----:B------:R-:W5:Y:S01]  /*0430*/  S2UR UR4, SR_CTAID.Z ;  /* 0x00000000000479c3 */ /* 0x000f620000002700 */
[----:B------:R-:W4:Y:S01]  /*0440*/  LDCU UR5, c[0x0][0x370] ;  /* 0x00006e00ff0577ac */ /* 0x000f220008000800 */
[C---:B------:R-:W-:Y:S01]  /*0450*/  ISETP.GE.U32.AND P0, PT, R36.reuse, 0x20, PT ;  /* 0x000000202400780c */ /* 0x040fe20003f06070 */
[----:B--2--5:R-:W-:Y:S01]  /*0460*/  VIADD R2, R3, 0xffffffff ;  /* 0xffffffff03027836 */ /* 0x024fe20000000000 */
[C---:B------:R-:W-:Y:S01]  /*0470*/  ISETP.NE.U32.AND P3, PT, R36.reuse, RZ, PT ;  /* 0x000000ff2400720c */ /* 0x040fe20003f65070 */
[----:B------:R-:W2:Y:S01]  /*0480*/  LDCU UR6, c[0x0][0x374] ;  /* 0x00006e80ff0677ac */ /* 0x000ea20008000800 */
[----:B------:R-:W-:Y:S01]  /*0490*/  LEA R12, R36, UR8, 0x2 ;  /* 0x00000008240c7c11 */ /* 0x000fe2000f8e10ff */
[----:B----4-:R-:W-:Y:S01]  /*04a0*/  VIADD R9, R6, 0xffffffff ;  /* 0xffffffff06097836 */ /* 0x010fe20000000000 */
[----:B------:R-:W4:Y:S01]  /*04b0*/  S2UR UR13, SR_CTAID.X ;  /* 0x00000000000d79c3 */ /* 0x000f220000002500 */
[----:B------:R-:W5:Y:S01]  /*04c0*/  LDCU.64 UR14, c[0x0][0x3c0] ;  /* 0x00007800ff0e77ac */ /* 0x000f620008000a00 */
[----:B------:R-:W-:Y:S01]  /*04d0*/  R2UR UR12, R4 ;  /* 0x00000000040c72ca */ /* 0x000fe200000e0000 */
[----:B------:R-:W-:Y:S04]  /*04e0*/  BSSY.RECONVERGENT B0, `(.L_x_6) ;  /* 0x0000011000007945 */ /* 0x000fe80003800200 */
[----:B------:R3:W-:Y:S01]  /*04f0*/  @!P0 STS [R12], RZ ;  /* 0x000000ff0c008388 */ /* 0x0007e20000000800 */
[----:B------:R-:W-:-:S03]  /*0500*/  NOP ;  /* 0x0000000000007918 */ /* 0x000fc60000000000 */
[----:B------:R3:W-:Y:S02]  /*0510*/  @!P3 STS [UR8+0x24], R2 ;  /* 0x00002402ff00b988 */ /* 0x0007e40008000808 */
[----:B--23--:R-:W-:Y:S02]  /*0520*/  UIMAD UR4, UR4, UR6, UR16 ;  /* 0x00000006040472a4 */ /* 0x00cfe4000f8e0210 */
[----:B------:R2:W-:Y:S02]  /*0530*/  @!P3 STS [UR8+0x20], R9 ;  /* 0x00002009ff00b988 */ /* 0x0005e40008000808 */
[----:B----4-:R-:W-:-:S04]  /*0540*/  UIMAD UR4, UR4, UR5, UR13 ;  /* 0x00000005040472a4 */ /* 0x010fc8000f8e020d */
[----:B------:R-:W-:-:S04]  /*0550*/  UIMAD UR4, UR4, 0x180, URZ ;  /* 0x00000180040478a4 */ /* 0x000fc8000f8e02ff */
[----:B-----5:R-:W-:-:S04]  /*0560*/  UIADD3 UR10, UP0, UPT, UR4, UR14, URZ ;  /* 0x0000000e040a7290 */ /* 0x020fc8000ff1e0ff */
[----:B------:R-:W-:Y:S01]  /*0570*/  ULEA.HI.X.SX32 UR11, UR4, UR15, 0x1, UP0 ;  /* 0x0000000f040b7291 */ /* 0x000fe200080f0eff */
[----:B--2---:R-:W-:Y:S11]  /*0580*/  @P3 BRA `(.L_x_7) ;  /* 0x0000000000183947 */ /* 0x004ff60003800000 */
[----:B------:R-:W2:Y:S01]  /*0590*/  LDS R3, [UR8+0x8] ;  /* 0x00000808ff037984 */ /* 0x000ea20008000800 */
[----:B------:R-:W3:Y:S01]  /*05a0*/  LDC.64 R10, c[0x0][0x380] ;  /* 0x0000e000ff0a7b82 */ /* 0x000ee20000000a00 */
[----:B------:R-:W-:Y:S02]  /*05b0*/  IMAD.MOV.U32 R4, RZ, RZ, 0x70 ;  /* 0x00000070ff047424 */ /* 0x000fe400078e00ff */
[----:B---3--:R3:W-:Y:S03]  /*05c0*/  STS.64 [UR8], R10 ;  /* 0x0000000aff007988 */ /* 0x0087e60008000a08 */
[----:B--2---:R-:W-:-:S05]  /*05d0*/  LOP3.LUT R3, R3, 0x10, R4, 0xd8, !PT ;  /* 0x0000001003037812 */ /* 0x004fca00078ed804 */
[----:B------:R3:W-:Y:S02]  /*05e0*/  STS [UR8+0x8], R3 ;  /* 0x00000803ff007988 */ /* 0x0007e40008000808 */
.L_x_7:
[----:B------:R-:W-:Y:S05]  /*05f0*/  BSYNC.RECONVERGENT B0 ;  /* 0x0000000000007941 */ /* 0x000fea0003800200 */
.L_x_6:
[----:B------:R-:W-:Y:S04]  /*0600*/  BSSY.RECONVERGENT B0, `(.L_x_8) ;  /* 0x000000a000007945 */ /* 0x000fe80003800200 */
[----:B------:R-:W-:Y:S05]  /*0610*/  @P3 BRA `(.L_x_9) ;  /* 0x0000000000203947 */ /* 0x000fea0003800000 */
[----:B---3--:R-:W2:Y:S01]  /*0620*/  LDS R3, [UR8+0x34] ;  /* 0x00003408ff037984 */ /* 0x008ea20008000800 */
[----:B------:R-:W-:Y:S02]  /*0630*/  IMAD.MOV.U32 R4, RZ, RZ, 0x3f000000 ;  /* 0x3f000000ff047424 */ /* 0x000fe400078e00ff */
[----:B------:R-:W-:Y:S01]  /*0640*/  @!P3 IMAD.MOV.U32 R5, RZ, RZ, 0x7f ;  /* 0x0000007fff05b424 */ /* 0x000fe200078e00ff */
[----:B------:R-:W3:Y:S02]  /*0650*/  @!P3 LDS R8, [UR8+0x38] ;  /* 0x00003808ff08b984 */ /* 0x000ee40008000800 */
[----:B--2---:R-:W-:Y:S02]  /*0660*/  LOP3.LUT R3, R3, 0xff000000, R4, 0xb8, !PT ;  /* 0xff00000003037812 */ /* 0x004fe400078eb804 */
[----:B---3--:R-:W-:-:S03]  /*0670*/  @!P3 LOP3.LUT R4, R8, 0xff, R5, 0xb8, !PT ;  /* 0x000000ff0804b812 */ /* 0x008fc600078eb805 */
[----:B------:R2:W-:Y:S04]  /*0680*/  STS [UR8+0x34], R3 ;  /* 0x00003403ff007988 */ /* 0x0005e80008000808 */
[----:B------:R2:W-:Y:S02]  /*0690*/  @!P3 STS [UR8+0x38], R4 ;  /* 0x00003804ff00b988 */ /* 0x0005e40008000808 */
.L_x_9:
[----:B------:R-:W-:Y:S05]  /*06a0*/  BSYNC.RECONVERGENT B0 ;  /* 0x0000000000007941 */ /* 0x000fea0003800200 */
.L_x_8:
[----:B------:R-:W-:Y:S04]  /*06b0*/  BSSY.RECONVERGENT B0, `(.L_x_10) ;  /* 0x000000e000007945 */ /* 0x000fe80003800200 */
[----:B------:R-:W-:Y:S05]  /*06c0*/  @P3 BRA `(.L_x_11) ;  /* 0x0000000000303947 */ /* 0x000fea0003800000 */
[----:B--2---:R-:W2:Y:S01]  /*06d0*/  LDS R4, [UR8+0x34] ;  /* 0x00003408ff047984 */ /* 0x004ea20008000800 */
[----:B---3--:R-:W3:Y:S03]  /*06e0*/  LDC.64 R10, c[0x0][0x3a8] ;  /* 0x0000ea00ff0a7b82 */ /* 0x008ee60000000a00 */
[----:B------:R-:W4:Y:S01]  /*06f0*/  LDS R3, [UR8+0x1c] ;  /* 0x00001c08ff037984 */ /* 0x000f220008000800 */
[C---:B---3--:R-:W-:Y:S01]  /*0700*/  SHF.L.U64.HI R8, R10.reuse, 0x1, R11 ;  /* 0x000000010a087819 */ /* 0x048fe2000001020b */
[----:B------:R-:W-:-:S03]  /*0710*/  IMAD.SHL.U32 R5, R10, 0x2, RZ ;  /* 0x000000020a057824 */ /* 0x000fc600078e00ff */
[--C-:B------:R-:W-:Y:S02]  /*0720*/  SHF.R.U32.HI R10, RZ, 0x4, R8.reuse ;  /* 0x00000004ff0a7819 */ /* 0x100fe40000011608 */
[----:B------:R-:W-:-:S05]  /*0730*/  SHF.R.U64 R5, R5, 0x4, R8 ;  /* 0x0000000405057819 */ /* 0x000fca0000001208 */
[----:B------:R5:W-:Y:S01]  /*0740*/  STS [UR8+0xc], R5 ;  /* 0x00000c05ff007988 */ /* 0x000be20008000808 */
[----:B--2---:R-:W-:Y:S02]  /*0750*/  LOP3.LUT R4, R4, 0x7, RZ, 0xb8, !PT ;  /* 0x0000000704047812 */ /* 0x004fe400078eb8ff */
[----:B----4-:R-:W-:-:S03]  /*0760*/  LOP3.LUT R3, R3, 0xf, R10, 0xb8, !PT ;  /* 0x0000000f03037812 */ /* 0x010fc600078eb80a */
[----:B------:R5:W-:Y:S04]  /*0770*/  STS [UR8+0x34], R4 ;  /* 0x00003404ff007988 */ /* 0x000be80008000808 */
[----:B------:R5:W-:Y:S02]  /*0780*/  STS [UR8+0x1c], R3 ;  /* 0x00001c03ff007988 */ /* 0x000be40008000808 */
.L_x_11:
[----:B------:R-:W-:Y:S05]  /*0790*/  BSYNC.RECONVERGENT B0 ;  /* 0x0000000000007941 */ /* 0x000fea0003800200 */
.L_x_10:
[----:B------:R-:W-:Y:S04]  /*07a0*/  BSSY.RECONVERGENT B1, `(.L_x_12) ;  /* 0x000001a000017945 */ /* 0x000fe80003800200 */
[----:B------:R-:W-:Y:S04]  /*07b0*/  BSSY.RELIABLE B0, `(.L_x_13) ;  /* 0x0000015000007945 */ /* 0x000fe80003800100 */
[----:B------:R-:W-:Y:S05]  /*07c0*/  @P3 BRA `(.L_x_14) ;  /* 0x0000000000203947 */ /* 0x000fea0003800000 */
[----:B--23-5:R-:W2:Y:S02]  /*07d0*/  LDS R3, [UR8+0x34] ;  /* 0x00003408ff037984 */ /* 0x02cea40008000800 */
[----:B--2---:R-:W-:-:S05]  /*07e0*/  LOP3.LUT R3, R3, 0x38, RZ, 0xb8, !PT ;  /* 0x0000003803037812 */ /* 0x004fca00078eb8ff */
[----:B------:R2:W-:Y:S01]  /*07f0*/  STS [UR8+0x34], R3 ;  /* 0x00003403ff007988 */ /* 0x0005e20008000808 */
[----:B------:R-:W-:Y:S05]  /*0800*/  @P3 BRA `(.L_x_15) ;  /* 0x0000000000203947 */ /* 0x000fea0003800000 */
[----:B--2---:R-:W2:Y:S01]  /*0810*/  LDS R3, [UR8+0x8] ;  /* 0x00000808ff037984 */ /* 0x004ea20008000800 */
[----:B------:R-:W-:-:S05]  /*0820*/  IMAD.MOV.U32 R4, RZ, RZ, 0x780 ;  /* 0x00000780ff047424 */ /* 0x000fca00078e00ff */
[----:B--2---:R-:W-:-:S05]  /*0830*/  LOP3.LUT R3, R3, 0x500, R4, 0xd8, !PT ;  /* 0x0000050003037812 */ /* 0x004fca00078ed804 */
[----:B------:R4:W-:Y:S02]  /*0840*/  STS [UR8+0x8], R3 ;  /* 0x00000803ff007988 */ /* 0x0009e40008000808 */
.L_x_14:
[----:B------:R-:W-:Y:S05]  /*0850*/  @P3 BRA `(.L_x_16) ;  /* 0x0000000000283947 */ /* 0x000fea0003800000 */
[----:B--2345:R-:W2:Y:S02]  /*0860*/  LDS R3, [UR8+0x8] ;  /* 0x00000808ff037984 */ /* 0x03cea40008000800 */
[----:B--2---:R-:W-:-:S05]  /*0870*/  LOP3.LUT R3, R3, 0x1800, RZ, 0xb8, !PT ;  /* 0x0000180003037812 */ /* 0x004fca00078eb8ff */
[----:B------:R3:W-:Y:S02]  /*0880*/  STS [UR8+0x8], R3 ;  /* 0x00000803ff007988 */ /* 0x0007e40008000808 */
.L_x_15:
[----:B------:R-:W-:Y:S05]  /*0890*/  @P3 BREAK.RELIABLE B0 ;  /* 0x0000000000003942 */ /* 0x000fea0003800100 */
[----:B------:R-:W-:Y:S05]  /*08a0*/  @P3 BRA `(.L_x_17) ;  /* 0x0000000000243947 */ /* 0x000fea0003800000 */
[----:B------:R-:W4:Y:S01]  /*08b0*/  LDS R4, [UR8+0x8] ;  /* 0x00000808ff047984 */ /* 0x000f220008000800 */
[----:B--23--:R-:W-:-:S05]  /*08c0*/  IMAD.MOV.U32 R3, RZ, RZ, 0x6000 ;  /* 0x00006000ff037424 */ /* 0x00cfca00078e00ff */
[----:B----4-:R-:W-:-:S04]  /*08d0*/  LOP3.LUT R3, R4, 0x6000, R3, 0xd8, !PT ;  /* 0x0000600004037812 */ /* 0x010fc800078ed803 */
[----:B------:R-:W-:-:S05]  /*08e0*/  LOP3.LUT R3, R3, 0x400000, RZ, 0xb8, !PT ;  /* 0x0040000003037812 */ /* 0x000fca00078eb8ff */
[----:B------:R2:W-:Y:S02]  /*08f0*/  STS [UR8+0x8], R3 ;  /* 0x00000803ff007988 */ /* 0x0005e40008000808 */
.L_x_16:
[----:B------:R-:W-:Y:S05]  /*0900*/  BSYNC.RELIABLE B0 ;  /* 0x0000000000007941 */ /* 0x000fea0003800100 */
.L_x_13:
[----:B--2345:R-:W2:Y:S02]  /*0910*/  @!P3 LDS R3, [UR8+0x8] ;  /* 0x00000808ff03b984 */ /* 0x03cea40008000800 */
[----:B--2---:R-:W-:-:S05]  /*0920*/  @!P3 LOP3.LUT R3, R3, 0x8000, RZ, 0xb8, !PT ;  /* 0x000080000303b812 */ /* 0x004fca00078eb8ff */
[----:B------:R4:W-:Y:S02]  /*0930*/  @!P3 STS [UR8+0x8], R3 ;  /* 0x00000803ff00b988 */ /* 0x0009e40008000808 */
.L_x_17:
[----:B------:R-:W-:Y:S05]  /*0940*/  BSYNC.RECONVERGENT B1 ;  /* 0x0000000000017941 */ /* 0x000fea0003800200 */
.L_x_12:
[----:B------:R-:W-:Y:S05]  /*0950*/  WARPSYNC.ALL ;  /* 0x0000000000007948 */ /* 0x000fea0003800000 */
[----:B------:R-:W-:Y:S01]  /*0960*/  NOP ;  /* 0x0000000000007918 */ /* 0x000fe20000000000 */
[----:B------:R-:W-:Y:S05]  /*0970*/  @P0 BRA `(.L_x_18) ;  /* 0x0000000000300947 */ /* 0x000fea0003800000 */
[----:B--234-:R-:W2:Y:S01]  /*0980*/  S2R R3, SR_LANEID ;  /* 0x0000000000037919 */ /* 0x01cea20000000000 */
[----:B------:R-:W-:Y:S05]  /*0990*/  WARPSYNC.ALL ;  /* 0x0000000000007948 */ /* 0x000fea0003800000 */
[----:B------:R-:W-:Y:S01]  /*09a0*/  NOP ;  /* 0x0000000000007918 */ /* 0x000fe20000000000 */
[----:B--2---:R-:W-:-:S05]  /*09b0*/  IMAD.SHL.U32 R3, R3, 0x4, RZ ;  /* 0x0000000403037824 */ /* 0x004fca00078e00ff */
[----:B------:R-:W2:Y:S01]  /*09c0*/  LDS R7, [R3+UR8] ;  /* 0x0000000803077984 */ /* 0x000ea20008000800 */
[----:B------:R-:W-:-:S05]  /*09d0*/  IADD3 R4, P1, PT, R3, UR10, RZ ;  /* 0x0000000a03047c10 */ /* 0x000fca000ff3e0ff */
[----:B------:R-:W-:-:S05]  /*09e0*/  IMAD.X R5, RZ, RZ, UR11, P1 ;  /* 0x0000000bff057e24 */ /* 0x000fca00088e06ff */
[----:B--2---:R5:W2:Y:S01]  /*09f0*/  ATOMG.E.EXCH.STRONG.GPU PT, RZ, [R4], R7 ;  /* 0x0000000704ff73a8 */ /* 0x004aa200041ee100 */
[----:B------:R-:W-:-:S04]  /*0a00*/  DEPBAR {5,4,3,2,1,0} ;  /* 0x0000003f0000791a */ /* 0x000fc80000000000 */
[----:B------:R-:W3:Y:S02]  /*0a10*/  CCTL.E.C.LDCU.IV.DEEP [UR10] ;  /* 0x000000000a007540 */ /* 0x000ee40009c08000 */
[----:B---3--:R5:W-:Y:S01]  /*0a20*/  UTMACCTL.IV [UR10] ;  /* 0x000000000a0079b9 */ /* 0x008be20008000000 */
[----:B------:R-:W-:Y:S01]  /*0a30*/  NOP ;  /* 0x0000000000007918 */ /* 0x000fe20000000000 */
.L_x_18:
[----:B------:R-:W-:Y:S05]  /*0a40*/  @P0 BRA `(.L_x_19) ;  /* 0x00000000000c0947 */ /* 0x000fea0003800000 */
[----:B------:R0:W-:Y:S01]  /*0a50*/  UTMACMDFLUSH ;  /* 0x00000000000079b7 */ /* 0x0001e20000000000 */
[----:B------:R-:W-:Y:S05]  /*0a60*/  @P0 BRA `(.L_x_19) ;  /* 0x0000000000040947 */ /* 0x000fea0003800000 */
[----:B------:R-:W-:-:S04]  /*0a70*/  DEPBAR.LE SB0, 0x0 ;  /* 0x000080000000791a */ /* 0x000fc80000000000 */
.L_x_19:
[----:B------:R-:W-:Y:S05]  /*0a80*/  WARPSYNC.ALL ;  /* 0x0000000000007948 */ /* 0x000fea0003800000 */
[----:B------:R-:W-:Y:S01]  /*0a90*/  NOP ;  /* 0x0000000000007918 */ /* 0x000fe20000000000 */
[----:B--2---:R-:W-:Y:S06]  /*0aa0*/  BAR.SYNC.DEFER_BLOCKING 0x0 ;  /* 0x0000000000007b1d */ /* 0x004fec0000010000 */
[----:B------:R-:W-:Y:S02]  /*0ab0*/  BSSY.RECONVERGENT B1, `(.L_x_20) ;  /* 0x000000b000017945 */ /* 0x000fe40003800200 */
[----:B------:R-:W-:Y:S06]  /*0ac0*/  BAR.SYNC.DEFER_BLOCKING 0x0 ;  /* 0x0000000000007b1d */ /* 0x000fec0000010000 */
[----:B------:R2:W-:Y:S01]  /*0ad0*/  @!P0 STS [R12], RZ ;  /* 0x000000ff0c008388 */ /* 0x0005e20000000800 */
[----:B------:R-:W-:Y:S01]  /*0ae0*/  NOP ;  /* 0x0000000000007918 */ /* 0x000fe20000000000 */
[----:B------:R-:W-:Y:S05]  /*0af0*/  @P3 BRA `(.L_x_21) ;  /* 0x0000000000183947 */ /* 0x000fea0003800000 */
[----:B---34-:R-:W3:Y:S01]  /*0b00*/  LDS R3, [UR8+0x8] ;  /* 0x00000808ff037984 */ /* 0x018ee20008000800 */
[----:B------:R-:W4:Y:S01]  /*0b10*/  LDC.64 R10, c[0x0][0x388] ;  /* 0x0000e200ff0a7b82 */ /* 0x000f220000000a00 */
[----:B-----5:R-:W-:Y:S02]  /*0b20*/  IMAD.MOV.U32 R4, RZ, RZ, 0x70 ;  /* 0x00000070ff047424 */ /* 0x020fe400078e00ff */
[----:B----4-:R4:W-:Y:S03]  /*0b30*/  STS.64 [UR8], R10 ;  /* 0x0000000aff007988 */ /* 0x0109e60008000a08 */
[----:B---3--:R-:W-:-:S05]  /*0b40*/  LOP3.LUT R3, R3, 0x10, R4, 0xd8, !PT ;  /* 0x0000001003037812 */ /* 0x008fca00078ed804 */
[----:B------:R4:W-:Y:S02]  /*0b50*/  STS [UR8+0x8], R3 ;  /* 0x00000803ff007988 */ /* 0x0009e40008000808 */
.L_x_21:
[----:B-----5:R-:W-:Y:S05]  /*0b60*/  BSYNC.RECONVERGENT B1 ;  /* 0x0000000000017941 */ /* 0x020fea0003800200 */
.L_x_20:
[----:B------:R-:W-:Y:S04]  /*0b70*/  BSSY.RECONVERGENT B2, `(.L_x_22) ;  /* 0x000000f000027945 */ /* 0x000fe80003800200 */
[----:B------:R-:W-:Y:S04]  /*0b80*/  BSSY.RELIABLE B1, `(.L_x_23) ;  /* 0x000000c000017945 */ /* 0x000fe80003800100 */
[----:B------:R-:W-:Y:S05]  /*0b90*/  @P3 BRA `(.L_x_24) ;  /* 0x0000000000283947 */ /* 0x000fea0003800000 */
[----:B---34-:R-:W3:Y:S01]  /*0ba0*/  LDS R3, [UR8+0x34] ;  /* 0x00003408ff037984 */ /* 0x018ee20008000800 */
[----:B------:R-:W-:Y:S01]  /*0bb0*/  IMAD.MOV.U32 R4, RZ, RZ, 0x3f000000 ;  /* 0x3f000000ff047424 */ /* 0x000fe200078e00ff */
[----:B------:R-:W-:Y:S05]  /*0bc0*/  @P3 BREAK.RELIABLE B1 ;  /* 0x0000000000013942 */ /* 0x000fea0003800100 */
[----:B---3--:R-:W-:-:S05]  /*0bd0*/  LOP3.LUT R3, R3, 0xff000000, R4, 0xb8, !PT ;  /* 0xff00000003037812 */ /* 0x008fca00078eb804 */
[----:B------:R3:W-:Y:S01]  /*0be0*/  STS [UR8+0x34], R3 ;  /* 0x00003403ff007988 */ /* 0x0007e20008000808 */
[----:B------:R-:W-:Y:S05]  /*0bf0*/  @P3 BRA `(.L_x_25) ;  /* 0x0000000000183947 */ /* 0x000fea0003800000 */
[----:B------:R-:W4:Y:S01]  /*0c00*/  LDS R4, [UR8+0x38] ;  /* 0x00003808ff047984 */ /* 0x000f220008000800 */
[----:B---3--:R-:W-:-:S05]  /*0c10*/  IMAD.MOV.U32 R3, RZ, RZ, 0x3f ;  /* 0x0000003fff037424 */ /* 0x008fca00078e00ff */
[----:B----4-:R-:W-:-:S05]  /*0c20*/  LOP3.LUT R3, R4, 0xff, R3, 0xb8, !PT ;  /* 0x000000ff04037812 */ /* 0x010fca00078eb803 */
[----:B------:R5:W-:Y:S02]  /*0c30*/  STS [UR8+0x38], R3 ;  /* 0x00003803ff007988 */ /* 0x000be40008000808 */
.L_x_24:
[----:B------:R-:W-:Y:S05]  /*0c40*/  BSYNC.RELIABLE B1 ;  /* 0x0000000000017941 */ /* 0x000fea0003800100 */
.L_x_23:
[----:B------:R2:W-:Y:S02]  /*0c50*/  @!P3 STS [UR8+0x20], R9 ;  /* 0x00002009ff00b988 */ /* 0x0005e40008000808 */
.L_x_25:
[----:B------:R-:W-:Y:S05]  /*0c60*/  BSYNC.RECONVERGENT B2 ;  /* 0x0000000000027941 */ /* 0x000fea0003800200 */
.L_x_22:
[----:B------:R-:W-:Y:S05]  /*0c70*/  WARPSYNC.ALL ;  /* 0x0000000000007948 */ /* 0x000fea0003800000 */
[----:B------:R-:W-:Y:S01]  /*0c80*/  NOP ;  /* 0x0000000000007918 */ /* 0x000fe20000000000 */
[----:B---345:R-:W3:Y:S01]  /*0c90*/  LDC R3, c[0x0][0x39c] ;  /* 0x0000e700ff037b82 */ /* 0x038ee20000000800 */
[----:B------:R-:W-:Y:S01]  /*0ca0*/  BSSY.RECONVERGENT B2, `(.L_x_26) ;  /* 0x0000010000027945 */ /* 0x000fe20003800200 */
[----:B---3--:R-:W-:-:S05]  /*0cb0*/  VIADD R3, R3, 0xffffffff ;  /* 0xffffffff03037836 */ /* 0x008fca0000000000 */
[----:B------:R3:W-:Y:S01]  /*0cc0*/  @!P3 STS [UR8+0x24], R3 ;  /* 0x00002403ff00b988 */ /* 0x0007e20008000808 */
[----:B------:R-:W-:Y:S05]  /*0cd0*/  @P3 BRA `(.L_x_27) ;  /* 0x0000000000303947 */ /* 0x000fea0003800000 */
[----:B------:R-:W4:Y:S01]  /*0ce0*/  LDS R5, [UR8+0x34] ;  /* 0x00003408ff057984 */ /* 0x000f220008000800 */
[----:B------:R-:W5:Y:S03]  /*0cf0*/  LDC.64 R10, c[0x0][0x3b0] ;  /* 0x0000ec00ff0a7b82 */ /* 0x000f660000000a00 */
[----:B------:R-:W2:Y:S01]  /*0d00*/  LDS R4, [UR8+0x1c] ;  /* 0x00001c08ff047984 */ /* 0x000ea20008000800 */
[C---:B-----5:R-:W-:Y:S01]  /*0d10*/  SHF.L.U64.HI R8, R10.reuse, 0x1, R11 ;  /* 0x000000010a087819 */ /* 0x060fe2000001020b */
[----:B------:R-:W-:-:S03]  /*0d20*/  IMAD.SHL.U32 R7, R10, 0x2, RZ ;  /* 0x000000020a077824 */ /* 0x000fc600078e00ff */
[--C-:B--2---:R-:W-:Y:S02]  /*0d30*/  SHF.R.U32.HI R9, RZ, 0x4, R8.reuse ;  /* 0x00000004ff097819 */ /* 0x104fe40000011608 */
[----:B------:R-:W-:-:S05]  /*0d40*/  SHF.R.U64 R7, R7, 0x4, R8 ;  /* 0x0000000407077819 */ /* 0x000fca0000001208 */
[----:B------:R5:W-:Y:S01]  /*0d50*/  STS [UR8+0xc], R7 ;  /* 0x00000c07ff007988 */ /* 0x000be20008000808 */
[----:B----4-:R-:W-:Y:S02]  /*0d60*/  LOP3.LUT R5, R5, 0x7, RZ, 0xb8, !PT ;  /* 0x0000000705057812 */ /* 0x010fe400078eb8ff */
[----:B------:R-:W-:-:S03]  /*0d70*/  LOP3.LUT R4, R4, 0xf, R9, 0xb8, !PT ;  /* 0x0000000f04047812 */ /* 0x000fc600078eb809 */
[----:B------:R5:W-:Y:S04]  /*0d80*/  STS [UR8+0x34], R5 ;  /* 0x00003405ff007988 */ /* 0x000be80008000808 */
[----:B------:R5:W-:Y:S02]  /*0d90*/  STS [UR8+0x1c], R4 ;  /* 0x00001c04ff007988 */ /* 0x000be40008000808 */
.L_x_27:
[----:B------:R-:W-:Y:S05]  /*0da0*/  BSYNC.RECONVERGENT B2 ;  /* 0x0000000000027941 */ /* 0x000fea0003800200 */
.L_x_26:
[----:B------:R-:W-:Y:S04]  /*0db0*/  BSSY.RECONVERGENT B3, `(.L_x_28) ;  /* 0x000001a000037945 */ /* 0x000fe80003800200 */
[----:B------:R-:W-:Y:S04]  /*0dc0*/  BSSY.RELIABLE B2, `(.L_x_29) ;  /* 0x0000015000027945 */ /* 0x000fe80003800100 */
[----:B------:R-:W-:Y:S05]  /*0dd0*/  @P3 BRA `(.L_x_30) ;  /* 0x0000000000203947 */ /* 0x000fea0003800000 */
[----:B-----5:R-:W4:Y:S02]  /*0de0*/  LDS R4, [UR8+0x34] ;  /* 0x00003408ff047984 */ /* 0x020f240008000800 */
[----:B----4-:R-:W-:-:S05]  /*0df0*/  LOP3.LUT R4, R4, 0x38, RZ, 0xb8, !PT ;  /* 0x0000003804047812 */ /* 0x010fca00078eb8ff */
[----:B------:R4:W-:Y:S01]  /*0e00*/  STS [UR8+0x34], R4 ;  /* 0x00003404ff007988 */ /* 0x0009e20008000808 */
[----:B------:R-:W-:Y:S05]  /*0e10*/  @P3 BRA `(.L_x_31) ;  /* 0x0000000000203947 */ /* 0x000fea0003800000 */
[----:B----4-:R-:W4:Y:S01]  /*0e20*/  LDS R4, [UR8+0x8] ;  /* 0x00000808ff047984 */ /* 0x010f220008000800 */
[----:B------:R-:W-:-:S05]  /*0e30*/  IMAD.MOV.U32 R5, RZ, RZ, 0x780 ;  /* 0x00000780ff057424 */ /* 0x000fca00078e00ff */
[----:B----4-:R-:W-:-:S05]  /*0e40*/  LOP3.LUT R4, R4, 0x500, R5, 0xd8, !PT ;  /* 0x0000050004047812 */ /* 0x010fca00078ed805 */
[----:B------:R4:W-:Y:S02]  /*0e50*/  STS [UR8+0x8], R4 ;  /* 0x00000804ff007988 */ /* 0x0009e40008000808 */
.L_x_30:
[----:B------:R-:W-:Y:S05]  /*0e60*/  @P3 BRA `(.L_x_32) ;  /* 0x0000000000283947 */ /* 0x000fea0003800000 */
[----:B----45:R-:W4:Y:S02]  /*0e70*/  LDS R4, [UR8+0x8] ;  /* 0x00000808ff047984 */ /* 0x030f240008000800 */
[----:B----4-:R-:W-:-:S05]  /*0e80*/  LOP3.LUT R4, R4, 0x1800, RZ, 0xb8, !PT ;  /* 0x0000180004047812 */ /* 0x010fca00078eb8ff */
[----:B------:R5:W-:Y:S02]  /*0e90*/  STS [UR8+0x8], R4 ;  /* 0x00000804ff007988 */ /* 0x000be40008000808 */
.L_x_31:
[----:B------:R-:W-:Y:S05]  /*0ea0*/  @P3 BREAK.RELIABLE B2 ;  /* 0x0000000000023942 */ /* 0x000fea0003800100 */
[----:B------:R-:W-:Y:S05]  /*0eb0*/  @P3 BRA `(.L_x_33) ;  /* 0x0000000000243947 */ /* 0x000fea0003800000 */
[----:B----45:R-:W4:Y:S01]  /*0ec0*/  LDS R4, [UR8+0x8] ;  /* 0x00000808ff047984 */ /* 0x030f220008000800 */
[----:B------:R-:W-:-:S05]  /*0ed0*/  IMAD.MOV.U32 R5, RZ, RZ, 0x6000 ;  /* 0x00006000ff057424 */ /* 0x000fca00078e00ff */
[----:B----4-:R-:W-:-:S04]  /*0ee0*/  LOP3.LUT R4, R4, 0x6000, R5, 0xd8, !PT ;  /* 0x0000600004047812 */ /* 0x010fc800078ed805 */
[----:B------:R-:W-:-:S05]  /*0ef0*/  LOP3.LUT R4, R4, 0x400000, RZ, 0xb8, !PT ;  /* 0x0040000004047812 */ /* 0x000fca00078eb8ff */
[----:B------:R4:W-:Y:S02]  /*0f00*/  STS [UR8+0x8], R4 ;  /* 0x00000804ff007988 */ /* 0x0009e40008000808 */
.L_x_32:
[----:B------:R-:W-:Y:S05]  /*0f10*/  BSYNC.RELIABLE B2 ;  /* 0x0000000000027941 */ /* 0x000fea0003800100 */
.L_x_29:
[----:B----45:R-:W4:Y:S02]  /*0f20*/  @!P3 LDS R4, [UR8+0x8] ;  /* 0x00000808ff04b984 */ /* 0x030f240008000800 */
[----:B----4-:R-:W-:-:S05]  /*0f30*/  @!P3 LOP3.LUT R4, R4, 0x8000, RZ, 0xb8, !PT ;  /* 0x000080000404b812 */ /* 0x010fca00078eb8ff */
[----:B------:R4:W-:Y:S02]  /*0f40*/  @!P3 STS [UR8+0x8], R4 ;  /* 0x00000804ff00b988 */ /* 0x0009e40008000808 */
.L_x_33:
[----:B------:R-:W-:Y:S05]  /*0f50*/  BSYNC.RECONVERGENT B3 ;  /* 0x0000000000037941 */ /* 0x000fea0003800200 */
.L_x_28:
[----:B------:R-:W-:Y:S05]  /*0f60*/  WARPSYNC.ALL ;  /* 0x0000000000007948 */ /* 0x000fea0003800000 */
[----:B------:R-:W-:Y:S01]  /*0f70*/  NOP ;  /* 0x0000000000007918 */ /* 0x000fe20000000000 */
[----:B------:R-:W-:-:S04]  /*0f80*/  UIADD3 UR5, UPT, UPT, UR4, 0x80, URZ ;  /* 0x0000008004057890 */ /* 0x000fc8000fffe0ff */
[----:B------:R-:W-:-:S04]  /*0f90*/  UIADD3 UR32, UP0, UPT, UR5, UR14, URZ ;  /* 0x0000000e05207290 */ /* 0x000fc8000ff1e0ff */
[----:B------:R-:W-:Y:S01]  /*0fa0*/  ULEA.HI.X.SX32 UR33, UR5, UR15, 0x1, UP0 ;  /* 0x0000000f05217291 */ /* 0x000fe200080f0eff */
[----:B------:R-:W-:Y:S11]  /*0fb0*/  @P0 BRA `(.L_x_34) ;  /* 0x0000000000300947 */ /* 0x000ff60003800000 */
[----:B----45:R-:W4:Y:S01]  /*0fc0*/  S2R R4, SR_LANEID ;  /* 0x0000000000047919 */ /* 0x030f220000000000 */
[----:B------:R-:W-:Y:S05]  /*0fd0*/  WARPSYNC.ALL ;  /* 0x0000000000007948 */ /* 0x000fea0003800000 */
[----:B------:R-:W-:Y:S01]  /*0fe0*/  NOP ;  /* 0x0000000000007918 */ /* 0x000fe20000000000 */
[----:B----4-:R-:W-:-:S05]  /*0ff0*/  IMAD.SHL.U32 R8, R4, 0x4, RZ ;  /* 0x0000000404087824 */ /* 0x010fca00078e00ff */
[----:B------:R-:W4:Y:S01]  /*1000*/  LDS R7, [R8+UR8] ;  /* 0x0000000808077984 */ /* 0x000f220008000800 */
[----:B------:R-:W-:-:S05]  /*1010*/  IADD3 R4, P1, PT, R8, UR32, RZ ;  /* 0x0000002008047c10 */ /* 0x000fca000ff3e0ff */
[----:B------:R-:W-:-:S05]  /*1020*/  IMAD.X R5, RZ, RZ, UR33, P1 ;  /* 0x00000021ff057e24 */ /* 0x000fca00088e06ff */
[----:B----4-:R4:W5:Y:S01]  /*1030*/  ATOMG.E.EXCH.STRONG.GPU PT, RZ, [R4], R7 ;  /* 0x0000000704ff73a8 */ /* 0x01096200041ee100 */
[----:B------:R-:W-:-:S04]  /*1040*/  DEPBAR {5,4,3,2,1,0} ;  /* 0x0000003f0000791a */ /* 0x000fc80000000000 */
[----:B------:R-:W2:Y:S02]  /*1050*/  CCTL.E.C.LDCU.IV.DEEP [UR32] ;  /* 0x0000000020007540 */ /* 0x000ea40009c08000 */
[----:B--2---:R4:W-:Y:S01]  /*1060*/  UTMACCTL.IV [UR32] ;  /* 0x00000000200079b9 */ /* 0x0049e20008000000 */
[----:B------:R-:W-:Y:S01]  /*1070*/  NOP ;  /* 0x0000000000007918 */ /* 0x000fe20000000000 */
.L_x_34:
[----:B------:R-:W-:Y:S05]  /*1080*/  @P0 BRA `(.L_x_35) ;  /* 0x00000000000c0947 */ /* 0x000fea0003800000 */
[----:B------:R0:W-:Y:S01]  /*1090*/  UTMACMDFLUSH ;  /* 0x00000000000079b7 */ /* 0x0001e20000000000 */
[----:B------:R-:W-:Y:S05]  /*10a0*/  @P0 BRA `(.L_x_35) ;  /* 0x0000000000040947 */ /* 0x000fea0003800000 */
[----:B------:R-:W-:-:S04]  /*10b0*/  DEPBAR.LE SB0, 0x0 ;  /* 0x000080000000791a */ /* 0x000fc80000000000 */
.L_x_35:
[----:B------:R-:W-:Y:S05]  /*10c0*/  WARPSYNC.ALL ;  /* 0x0000000000007948 */ /* 0x000fea0003800000 */
[----:B------:R-:W-:Y:S01]  /*10d0*/  NOP ;  /* 0x0000000000007918 */ /* 0x000fe20000000000 */
[----:B-----5:R-:W-:Y:S06]  /*10e0*/  BAR.SYNC.DEFER_BLOCKING 0x0 ;  /* 0x0000000000007b1d */ /* 0x020fec0000010000 */
[----:B------:R-:W-:Y:S02]  /*10f0*/  BSSY.RECONVERGENT B3, `(.L_x_36) ;  /* 0x000000b000037945 */ /* 0x000fe40003800200 */
[----:B------:R-:W-:Y:S06]  /*1100*/  BAR.SYNC.DEFER_BLOCKING 0x0 ;  /* 0x0000000000007b1d */ /* 0x000fec0000010000 */
[----:B------:R5:W-:Y:S01]  /*1110*/  @!P0 STS [R12], RZ ;  /* 0x000000ff0c008388 */ /* 0x000be20000000800 */
[----:B------:R-:W-:Y:S01]  /*1120*/  NOP ;  /* 0x0000000000007918 */ /* 0x000fe20000000000 */
[----:B------:R-:W-:Y:S05]  /*1130*/  @P3 BRA `(.L_x_37) ;  /* 0x0000000000183947 */ /* 0x000fea0003800000 */
[----:B----4-:R-:W4:Y:S01]  /*1140*/  LDS R4, [UR8+0x8] ;  /* 0x00000808ff047984 */ /* 0x010f220008000800 */
[----:B--2---:R-:W2:Y:S01]  /*1150*/  LDC.64 R8, c[0x0][0x390] ;  /* 0x0000e400ff087b82 */ /* 0x004ea20000000a00 */
[----:B------:R-:W-:Y:S02]  /*1160*/  IMAD.MOV.U32 R5, RZ, RZ, 0x70 ;  /* 0x00000070ff057424 */ /* 0x000fe400078e00ff */
[----:B--2---:R2:W-:Y:S03]  /*1170*/  STS.64 [UR8], R8 ;  /* 0x00000008ff007988 */ /* 0x0045e60008000a08 */
[----:B----4-:R-:W-:-:S05]  /*1180*/  LOP3.LUT R4, R4, 0x10, R5, 0xd8, !PT ;  /* 0x0000001004047812 */ /* 0x010fca00078ed805 */
[----:B------:R2:W-:Y:S02]  /*1190*/  STS [UR8+0x8], R4 ;  /* 0x00000804ff007988 */ /* 0x0005e40008000808 */
.L_x_37:
[----:B----4-:R-:W-:Y:S05]  /*11a0*/  BSYNC.RECONVERGENT B3 ;  /* 0x0000000000037941 */ /* 0x010fea0003800200 */
.L_x_36:
[----:B------:R-:W-:Y:S04]  /*11b0*/  BSSY.RECONVERGENT B4, `(.L_x_38) ;  /* 0x0000011000047945 */ /* 0x000fe80003800200 */
[----:B------:R-:W-:Y:S04]  /*11c0*/  BSSY.RELIABLE B3, `(.L_x_39) ;  /* 0x000000e000037945 */ /* 0x000fe80003800100 */
[----:B------:R-:W-:Y:S05]  /*11d0*/  @P3 BRA `(.L_x_40) ;  /* 0x0000000000243947 */ /* 0x000fea0003800000 */
[----:B--2---:R-:W2:Y:S01]  /*11e0*/  LDS R4, [UR8+0x34] ;  /* 0x00003408ff047984 */ /* 0x004ea20008000800 */
[----:B------:R-:W-:-:S05]  /*11f0*/  IMAD.MOV.U32 R5, RZ, RZ, 0x3f000000 ;  /* 0x3f000000ff057424 */ /* 0x000fca00078e00ff */
[----:B--2---:R-:W-:-:S05]  /*1200*/  LOP3.LUT R4, R4, 0xff000000, R5, 0xb8, !PT ;  /* 0xff00000004047812 */ /* 0x004fca00078eb805 */
[----:B------:R2:W-:Y:S01]  /*1210*/  STS [UR8+0x34], R4 ;  /* 0x00003404ff007988 */ /* 0x0005e20008000808 */
[----:B------:R-:W-:Y:S05]  /*1220*/  @P3 BRA `(.L_x_41) ;  /* 0x00000000001c3947 */ /* 0x000fea0003800000 */
[----:B--2---:R-:W2:Y:S01]  /*1230*/  LDS R4, [UR8+0x38] ;  /* 0x00003808ff047984 */ /* 0x004ea20008000800 */
[----:B------:R-:W-:-:S05]  /*1240*/  IMAD.MOV.U32 R5, RZ, RZ, 0x7f ;  /* 0x0000007fff057424 */ /* 0x000fca00078e00ff */
[----:B--2---:R-:W-:-:S05]  /*1250*/  LOP3.LUT R4, R4, 0xff, R5, 0xb8, !PT ;  /* 0x000000ff04047812 */ /* 0x004fca00078eb805 */
[----:B------:R4:W-:Y:S02]  /*1260*/  STS [UR8+0x38], R4 ;  /* 0x00003804ff007988 */ /* 0x0009e40008000808 */
.L_x_40:
[----:B------:R-:W-:Y:S05]  /*1270*/  @P3 BREAK.RELIABLE B3 ;  /* 0x0000000000033942 */ /* 0x000fea0003800100 */
[----:B------:R-:W-:Y:S05]  /*1280*/  @P3 BRA `(.L_x_42) ;  /* 0x00000000000c3947 */ /* 0x000fea0003800000 */
[----:B------:R2:W-:Y:S02]  /*1290*/  STS [UR8+0x20], R3 ;  /* 0x00002003ff007988 */ /* 0x0005e40008000808 */
.L_x_41:
[----:B------:R-:W-:Y:S05]  /*12a0*/  BSYNC.RELIABLE B3 ;  /* 0x0000000000037941 */ /* 0x000fea0003800100 */
.L_x_39:
[----:B------:R2:W-:Y:S02]  /*12b0*/  @!P3 STS [UR8+0x24], R2 ;  /* 0x00002402ff00b988 */ /* 0x0005e40008000808 */
.L_x_42:
[----:B------:R-:W-:Y:S05]  /*12c0*/  BSYNC.RECONVERGENT B4 ;  /* 0x0000000000047941 */ /* 0x000fea0003800200 */
.L_x_38:
[----:B------:R-:W-:Y:S05]  /*12d0*/  WARPSYNC.ALL ;  /* 0x0000000000007948 */ /* 0x000fea0003800000 */
[----:B------:R-:W-:Y:S01]  /*12e0*/  NOP ;  /* 0x0000000000007918 */ /* 0x000fe20000000000 */
[----:B------:R-:W-:Y:S04]  /*12f0*/  BSSY.RECONVERGENT B4, `(.L_x_43) ;  /* 0x000000e000047945 */ /* 0x000fe80003800200 */
[----:B------:R-:W-:Y:S05]  /*1300*/  @P3 BRA `(.L_x_44) ;  /* 0x0000000000303947 */ /* 0x000fea0003800000 */
[----:B--23--:R-:W2:Y:S01]  /*1310*/  LDS R3, [UR8+0x34] ;  /* 0x00003408ff037984 */ /* 0x00cea20008000800 */
[----:B----4-:R-:W3:Y:S03]  /*1320*/  LDC.64 R4, c[0x0][0x3b8] ;  /* 0x0000ee00ff047b82 */ /* 0x010ee60000000a00 */
        /* <DEDUP_REMOVED lines=10> */
.L_x_44:
[----:B------:R-:W-:Y:S05]  /*13d0*/  BSYNC.RECONVERGENT B4 ;  /* 0x0000000000047941 */ /* 0x000fea0003800200 */
.L_x_43:
[----:B------:R-:W-:Y:S04]  /*13e0*/  BSSY.RECONVERGENT B5, `(.L_x_45) ;  /* 0x000001a000057945 */ /* 0x000fe80003800200 */
[----:B------:R-:W-:Y:S04]  /*13f0*/  BSSY.RELIABLE B4, `(.L_x_46) ;  /* 0x0000015000047945 */ /* 0x000fe80003800100 */
[----:B------:R-:W-:Y:S05]  /*1400*/  @P3 BRA `(.L_x_47) ;  /* 0x0000000000203947 */ /* 0x000fea0003800000 */
[----:B--23--:R-:W2:Y:S02]  /*1410*/  LDS R2, [UR8+0x34] ;  /* 0x00003408ff027984 */ /* 0x00cea40008000800 */
[----:B--2---:R-:W-:-:S05]  /*1420*/  LOP3.LUT R2, R2, 0x38, RZ, 0xb8, !PT ;  /* 0x0000003802027812 */ /* 0x004fca00078eb8ff */
[----:B------:R2:W-:Y:S01]  /*1430*/  STS [UR8+0x34], R2 ;  /* 0x00003402ff007988 */ /* 0x0005e20008000808 */
[----:B------:R-:W-:Y:S05]  /*1440*/  @P3 BRA `(.L_x_48) ;  /* 0x0000000000203947 */ /* 0x000fea0003800000 */
[----:B--2---:R-:W2:Y:S01]  /*1450*/  LDS R2, [UR8+0x8] ;  /* 0x00000808ff027984 */ /* 0x004ea20008000800 */
[----:B------:R-:W-:-:S05]  /*1460*/  IMAD.MOV.U32 R3, RZ, RZ, 0x780 ;  /* 0x00000780ff037424 */ /* 0x000fca00078e00ff */
[----:B--2---:R-:W-:-:S05]  /*1470*/  LOP3.LUT R2, R2, 0x500, R3, 0xd8, !PT ;  /* 0x0000050002027812 */ /* 0x004fca00078ed803 */
[----:B------:R2:W-:Y:S02]  /*1480*/  STS [UR8+0x8], R2 ;  /* 0x00000802ff007988 */ /* 0x0005e40008000808 */
.L_x_47:
[----:B------:R-:W-:Y:S05]  /*1490*/  @P3 BRA `(.L_x_49) ;  /* 0x0000000000283947 */ /* 0x000fea0003800000 */
[----:B--23--:R-:W2:Y:S02]  /*14a0*/  LDS R2, [UR8+0x8] ;  /* 0x00000808ff027984 */ /* 0x00cea40008000800 */
[----:B--2---:R-:W-:-:S05]  /*14b0*/  LOP3.LUT R2, R2, 0x1800, RZ, 0xb8, !PT ;  /* 0x0000180002027812 */ /* 0x004fca00078eb8ff */
[----:B------:R3:W-:Y:S02]  /*14c0*/  STS [UR8+0x8], R2 ;  /* 0x00000802ff007988 */ /* 0x0007e40008000808 */
.L_x_48:
[----:B------:R-:W-:Y:S05]  /*14d0*/  @P3 BREAK.RELIABLE B4 ;  /* 0x0000000000043942 */ /* 0x000fea0003800100 */
[----:B------:R-:W-:Y:S05]  /*14e0*/  @P3 BRA `(.L_x_50) ;  /* 0x0000000000243947 */ /* 0x000fea0003800000 */
[----:B--23--:R-:W2:Y:S01]  /*14f0*/  LDS R2, [UR8+0x8] ;  /* 0x00000808ff027984 */ /* 0x00cea20008000800 */
[----:B------:R-:W-:-:S05]  /*1500*/  IMAD.MOV.U32 R3, RZ, RZ, 0x6000 ;  /* 0x00006000ff037424 */ /* 0x000fca00078e00ff */
[----:B--2---:R-:W-:-:S04]  /*1510*/  LOP3.LUT R2, R2, 0x6000, R3, 0xd8, !PT ;  /* 0x0000600002027812 */ /* 0x004fc800078ed803 */
[----:B------:R-:W-:-:S05]  /*1520*/  LOP3.LUT R2, R2, 0x400000, RZ, 0xb8, !PT ;  /* 0x0040000002027812 */ /* 0x000fca00078eb8ff */
[----:B------:R2:W-:Y:S02]  /*1530*/  STS [UR8+0x8], R2 ;  /* 0x00000802ff007988 */ /* 0x0005e40008000808 */
.L_x_49:
[----:B------:R-:W-:Y:S05]  /*1540*/  BSYNC.RELIABLE B4 ;  /* 0x0000000000047941 */ /* 0x000fea0003800100 */
.L_x_46:
[----:B--23--:R-:W2:Y:S02]  /*1550*/  @!P3 LDS R2, [UR8+0x8] ;  /* 0x00000808ff02b984 */ /* 0x00cea40008000800 */
[----:B--2---:R-:W-:-:S05]  /*1560*/  @!P3 LOP3.LUT R2, R2, 0x8000, RZ, 0xb8, !PT ;  /* 0x000080000202b812 */ /* 0x004fca00078eb8ff */
[----:B------:R2:W-:Y:S02]  /*1570*/  @!P3 STS [UR8+0x8], R2 ;  /* 0x00000802ff00b988 */ /* 0x0005e40008000808 */
.L_x_50:
[----:B------:R-:W-:Y:S05]  /*1580*/  BSYNC.RECONVERGENT B5 ;  /* 0x0000000000057941 */ /* 0x000fea0003800200 */
.L_x_45:
[----:B------:R-:W-:Y:S05]  /*1590*/  WARPSYNC.ALL ;  /* 0x0000000000007948 */ /* 0x000fea0003800000 */
[----:B------:R-:W-:Y:S01]  /*15a0*/  NOP ;  /* 0x0000000000007918 */ /* 0x000fe20000000000 */
[----:B------:R-:W-:-:S04]  /*15b0*/  UIADD3 UR4, UPT, UPT, UR4, 0x100, URZ ;  /* 0x0000010004047890 */ /* 0x000fc8000fffe0ff */
[----:B------:R-:W-:-:S04]  /*15c0*/  UIADD3 UR14, UP0, UPT, UR4, UR14, URZ ;  /* 0x0000000e040e7290 */ /* 0x000fc8000ff1e0ff */
[----:B------:R-:W-:Y:S01]  /*15d0*/  ULEA.HI.X.SX32 UR15, UR4, UR15, 0x1, UP0 ;  /* 0x0000000f040f7291 */ /* 0x000fe200080f0eff */
[----:B------:R-:W-:Y:S11]  /*15e0*/  @P0 BRA `(.L_x_51) ;  /* 0x0000000000300947 */ /* 0x000ff60003800000 */
[----:B--23--:R-:W2:Y:S01]  /*15f0*/  S2R R2, SR_LANEID ;  /* 0x0000000000027919 */ /* 0x00cea20000000000 */
[----:B------:R-:W-:Y:S05]  /*1600*/  WARPSYNC.ALL ;  /* 0x0000000000007948 */ /* 0x000fea0003800000 */
[----:B------:R-:W-:Y:S01]  /*1610*/  NOP ;  /* 0x0000000000007918 */ /* 0x000fe20000000000 */
[----:B--2-4-:R-:W-:-:S05]  /*1620*/  IMAD.SHL.U32 R4, R2, 0x4, RZ ;  /* 0x0000000402047824 */ /* 0x014fca00078e00ff */
[----:B------:R-:W2:Y:S01]  /*1630*/  LDS R5, [R4+UR8] ;  /* 0x0000000804057984 */ /* 0x000ea20008000800 */
[----:B------:R-:W-:-:S05]  /*1640*/  IADD3 R2, P1, PT, R4, UR14, RZ ;  /* 0x0000000e04027c10 */ /* 0x000fca000ff3e0ff */
[----:B------:R-:W-:-:S05]  /*1650*/  IMAD.X R3, RZ, RZ, UR15, P1 ;  /* 0x0000000fff037e24 */ /* 0x000fca00088e06ff */
[----:B--2---:R2:W3:Y:S01]  /*1660*/  ATOMG.E.EXCH.STRONG.GPU PT, RZ, [R2], R5 ;  /* 0x0000000502ff73a8 */ /* 0x0044e200041ee100 */
[----:B------:R-:W-:-:S04]  /*1670*/  DEPBAR {5,4,3,2,1,0} ;  /* 0x0000003f0000791a */ /* 0x000fc80000000000 */
[----:B------:R-:W4:Y:S02]  /*1680*/  CCTL.E.C.LDCU.IV.DEEP [UR14] ;  /* 0x000000000e007540 */ /* 0x000f240009c08000 */
[----:B----4-:R2:W-:Y:S01]  /*1690*/  UTMACCTL.IV [UR14] ;  /* 0x000000000e0079b9 */ /* 0x0105e20008000000 */
[----:B------:R-:W-:Y:S01]  /*16a0*/  NOP ;  /* 0x0000000000007918 */ /* 0x000fe20000000000 */
.L_x_51:
[----:B------:R-:W-:Y:S05]  /*16b0*/  @P0 BRA `(.L_x_52) ;  /* 0x00000000000c0947 */ /* 0x000fea0003800000 */
[----:B------:R0:W-:Y:S01]  /*16c0*/  UTMACMDFLUSH ;  /* 0x00000000000079b7 */ /* 0x0001e20000000000 */
[----:B------:R-:W-:Y:S05]  /*16d0*/  @P0 BRA `(.L_x_52) ;  /* 0x0000000000040947 */ /* 0x000fea0003800000 */
[----:B------:R-:W-:-:S04]  /*16e0*/  DEPBAR.LE SB0, 0x0 ;  /* 0x000080000000791a */ /* 0x000fc80000000000 */
.L_x_52:
[----:B------:R-:W-:Y:S05]  /*16f0*/  WARPSYNC.ALL ;  /* 0x0000000000007948 */ /* 0x000fea0003800000 */
[----:B------:R-:W-:Y:S01]  /*1700*/  NOP ;  /* 0x0000000000007918 */ /* 0x000fe20000000000 */
[----:B---3--:R-:W-:Y:S01]  /*1710*/  BAR.SYNC.DEFER_BLOCKING 0x0 ;  /* 0x0000000000007b1d */ /* 0x008fe20000010000 */
[----:B--2---:R-:W-:Y:S01]  /*1720*/  SHF.R.U32.HI R2, RZ, 0x5, R0 ;  /* 0x00000005ff027819 */ /* 0x004fe20000011600 */
[----:B------:R-:W-:Y:S01]  /*1730*/  UIADD3 UR6, UPT, UPT, UR8, 0x18010, URZ ;  /* 0x0001801008067890 */ /* 0x000fe2000fffe0ff */
[----:B------:R-:W-:Y:S01]  /*1740*/  ISETP.GE.AND P0, PT, R6, 0x1, PT ;  /* 0x000000010600780c */ /* 0x000fe20003f06270 */
[----:B------:R-:W-:Y:S01]  /*1750*/  USHF.L.U32 UR23, UR13, 0x7, URZ ;  /* 0x000000070d177899 */ /* 0x000fe200080006ff */
[----:B------:R-:W-:Y:S01]  /*1760*/  R2UR UR9, R2 ;  /* 0x00000000020972ca */ /* 0x000fe200000e0000 */
[----:B------:R-:W-:Y:S01]  /*1770*/  VOTEU.ALL UP0, P3 ;  /* 0x0000000000ff7886 */ /* 0x000fe20001800000 */
[----:B------:R-:W-:Y:S01]  /*1780*/  UMOV UR4, 0x1 ;  /* 0x0000000100047882 */ /* 0x000fe20000000000 */
[----:B------:R-:W-:Y:S01]  /*1790*/  VOTEU.ALL UP1, P3 ;  /* 0x0000000000ff7886 */ /* 0x000fe20001820000 */
[----:B------:R-:W-:Y:S01]  /*17a0*/  USHF.L.U32 UR7, UR16, 0x6, URZ ;  /* 0x0000000610077899 */ /* 0x000fe200080006ff */
[----:B------:R-:W-:Y:S01]  /*17b0*/  BSSY.RECONVERGENT B5, `(.L_x_53) ;  /* 0x0000018000057945 */ /* 0x000fe20003800200 */
[----:B------:R-:W-:-:S04]  /*17c0*/  @!UP0 UIADD3 UR18, UPT, UPT, -UR4, 0x100000, URZ ;  /* 0x0010000004128890 */ /* 0x000fc8000fffe1ff */
[----:B------:R-:W-:Y:S02]  /*17d0*/  @!UP0 USHF.L.U32 UR19, UR18, 0xb, URZ ;  /* 0x0000000b12138899 */ /* 0x000fe400080006ff */
[----:B------:R-:W-:Y:S02]  /*17e0*/  @!UP0 USHF.L.U32 UR18, UR18, 0x1, URZ ;  /* 0x0000000112128899 */ /* 0x000fe400080006ff */
[----:B------:R-:W-:-:S04]  /*17f0*/  @!UP0 UIADD3 UR4, UPT, UPT, -UR4, 0x100000, URZ ;  /* 0x0010000004048890 */ /* 0x000fc8000fffe1ff */
[----:B------:R-:W-:Y:S02]  /*1800*/  @!UP0 USHF.L.U32 UR5, UR4, 0xb, URZ ;  /* 0x0000000b04058899 */ /* 0x000fe400080006ff */
[----:B------:R-:W-:Y:S01]  /*1810*/  @!UP0 USHF.L.U32 UR4, UR4, 0x1, URZ ;  /* 0x0000000104048899 */ /* 0x000fe200080006ff */
[----:B------:R-:W-:Y:S01]  /*1820*/  VOTEU.ALL UP0, P3 ;  /* 0x0000000000ff7886 */ /* 0x000fe20001800000 */
[----:B------:R-:W2:Y:S04]  /*1830*/  FENCE.VIEW.ASYNC.S ;  /* 0x00000000000073c6 */ /* 0x000ea80000000000 */
[----:B--2---:R2:W3:Y:S06]  /*1840*/  @!UP0 SYNCS.EXCH.64 URZ, [UR8+0x18000], UR18 ;  /* 0x0180001208ff85b2 */ /* 0x0044ec0008000100 */
[----:B------:R2:W3:Y:S02]  /*1850*/  @!UP1 SYNCS.EXCH.64 URZ, [UR8+0x18010], UR4 ;  /* 0x0180100408ff95b2 */ /* 0x0004e40008000100 */
[----:B---3--:R-:W-:Y:S06]  /*1860*/  BAR.SYNC.DEFER_BLOCKING 0x0 ;  /* 0x0000000000007b1d */ /* 0x008fec0000010000 */
[----:B------:R-:W-:Y:S05]  /*1870*/  @P3 BRA `(.L_x_54) ;  /* 0x00000000002c3947 */ /* 0x000fea0003800000 */
[----:B--2---:R-:W-:Y:S02]  /*1880*/  UMOV UR4, 0x1 ;  /* 0x0000000100047882 */ /* 0x004fe40000000000 */
[----:B------:R-:W-:-:S04]  /*1890*/  UIADD3 UR18, UPT, UPT, -UR4, 0x100000, URZ ;  /* 0x0010000004127890 */ /* 0x000fc8000fffe1ff */
[----:B------:R-:W-:Y:S02]  /*18a0*/  USHF.L.U32 UR19, UR18, 0xb, URZ ;  /* 0x0000000b12137899 */ /* 0x000fe400080006ff */
[----:B------:R-:W-:Y:S02]  /*18b0*/  USHF.L.U32 UR18, UR18, 0x1, URZ ;  /* 0x0000000112127899 */ /* 0x000fe400080006ff */
[----:B------:R-:W-:-:S04]  /*18c0*/  UIADD3 UR4, UPT, UPT, -UR4, 0x100000, URZ ;  /* 0x0010000004047890 */ /* 0x000fc8000fffe1ff */
[----:B------:R-:W-:Y:S02]  /*18d0*/  USHF.L.U32 UR5, UR4, 0xb, URZ ;  /* 0x0000000b04057899 */ /* 0x000fe400080006ff */
[----:B------:R-:W-:Y:S01]  /*18e0*/  USHF.L.U32 UR4, UR4, 0x1, URZ ;  /* 0x0000000104047899 */ /* 0x000fe200080006ff */
[----:B------:R-:W2:Y:S03]  /*18f0*/  FENCE.VIEW.ASYNC.S ;  /* 0x00000000000073c6 */ /* 0x000ea60000000000 */
[----:B--2---:R3:W2:Y:S08]  /*1900*/  SYNCS.EXCH.64 URZ, [UR8+0x18008], UR18 ;  /* 0x0180081208ff75b2 */ /* 0x0046b00008000100 */
[----:B------:R3:W4:Y:S02]  /*1910*/  SYNCS.EXCH.64 URZ, [UR8+0x18018], UR4 ;  /* 0x0180180408ff75b2 */ /* 0x0007240008000100 */
[----:B---3--:R-:W-:Y:S01]  /*1920*/  NOP ;  /* 0x0000000000007918 */ /* 0x008fe20000000000 */
.L_x_54:
[----:B--2---:R-:W-:Y:S05]  /*1930*/  BSYNC.RECONVERGENT B5 ;  /* 0x0000000000057941 */ /* 0x004fea0003800200 */
.L_x_53:
[----:B------:R-:W-:Y:S05]  /*1940*/  @!P0 BRA `(.L_x_55) ;  /* 0x0000000c00508947 */ /* 0x000fea0003800000 */
[----:B----4-:R-:W-:Y:S01]  /*1950*/  BAR.SYNC.DEFER_BLOCKING 0x0 ;  /* 0x0000000000007b1d */ /* 0x010fe20000010000 */
[----:B------:R-:W-:Y:S01]  /*1960*/  @!P3 IMAD.MOV.U32 R2, RZ, RZ, 0xc000 ;  /* 0x0000c000ff02b424 */ /* 0x000fe200078e00ff */
[----:B------:R-:W-:Y:S01]  /*1970*/  ELECT P1, URZ, PT ;  /* 0x0000000000ff782f */ /* 0x000fe20003820000 */
[----:B------:R-:W-:-:S03]  /*1980*/  ULOP3.LUT UR4, UR9, 0x1, URZ, 0xc0, !UPT ;  /* 0x0000000109047892 */ /* 0x000fc6000f8ec0ff */
[C---:B------:R-:W-:Y:S02]  /*1990*/  ISETP.LT.U32.AND P1, PT, R36.reuse, 0x40, P1 ;  /* 0x000000402400780c */ /* 0x040fe40000f21070 */
[----:B------:R-:W-:Y:S01]  /*19a0*/  ELECT P0, URZ, PT ;  /* 0x0000000000ff782f */ /* 0x000fe20003800000 */
[----:B------:R-:W-:Y:S02]  /*19b0*/  ULEA UR20, UR4, UR8, 0xe ;  /* 0x0000000804147291 */ /* 0x000fe4000f8e70ff */
[----:B------:R-:W-:Y:S01]  /*19c0*/  USHF.L.U32 UR22, UR4, 0x6, URZ ;  /* 0x0000000604167899 */ /* 0x000fe200080006ff */
[----:B------:R-:W-:Y:S01]  /*19d0*/  ISETP.LT.U32.AND P0, PT, R36, 0x40, P0 ;  /* 0x000000402400780c */ /* 0x000fe20000701070 */
[----:B------:R-:W-:Y:S01]  /*19e0*/  UIMAD UR4, UR4, -0x2000, UR20 ;  /* 0xffffe000040478a4 */ /* 0x000fe2000f8e0214 */
[----:B------:R-:W-:-:S04]  /*19f0*/  UMOV UR19, UR7 ;  /* 0x0000000700137c82 */ /* 0x000fc80008000000 */
[----:B------:R-:W-:Y:S01]  /*1a00*/  UMOV UR18, UR22 ;  /* 0x0000001600127c82 */ /* 0x000fe20008000000 */
[----:B------:R-:W-:Y:S01]  /*1a10*/  VOTEU.ANY UP0, P1 ;  /* 0x0000000000ff7886 */ /* 0x000fe20000800100 */
[----:B------:R2:W-:Y:S01]  /*1a20*/  @!P3 SYNCS.ARRIVE.TRANS64 RZ, [UR8+0x18000], R2 ;  /* 0x01800002ffffb9a7 */ /* 0x0005e20008000008 */
[----:B------:R3:W-:Y:S06]  /*1a30*/  MEMBAR.ALL.CTA ;  /* 0x0000000000007992 */ /* 0x0007ec0000008000 */
[----:B---3--:R-:W3:Y:S01]  /*1a40*/  FENCE.VIEW.ASYNC.S ;  /* 0x00000000000073c6 */ /* 0x008ee20000000000 */
[----:B------:R-:W-:Y:S01]  /*1a50*/  @UP0 UIADD3 UR21, UPT, UPT, UR8, 0x18000, URZ ;  /* 0x0001800008150890 */ /* 0x000fe2000fffe0ff */
[----:B---3--:R-:W-:Y:S01]  /*1a60*/  VOTEU.ANY UP0, P1 ;  /* 0x0000000000ff7886 */ /* 0x008fe20000800100 */
[----:B------:R-:W-:-:S05]  /*1a70*/  VOTEU.ANY UP1, P0 ;  /* 0x0000000000ff7886 */ /* 0x000fca0000020100 */
[----:B------:R-:W-:Y:S02]  /*1a80*/  @UP1 UIADD3 UR16, UPT, UPT, UR4, 0x10000, URZ ;  /* 0x0001000004101890 */ /* 0x000fe4000fffe0ff */
[----:B------:R-:W-:Y:S01]  /*1a90*/  @UP1 UIADD3 UR17, UPT, UPT, UR8, 0x18000, URZ ;  /* 0x0001800008111890 */ /* 0x000fe2000fffe0ff */
[----:B------:R-:W-:Y:S01]  /*1aa0*/  VOTEU.ANY UP1, P0 ;  /* 0x0000000000ff7886 */ /* 0x000fe20000020100 */
[----:B------:R-:W-:Y:S06]  /*1ab0*/  BAR.SYNC.DEFER_BLOCKING 0x0 ;  /* 0x0000000000007b1d */ /* 0x000fec0000010000 */
[----:B------:R2:W-:Y:S01]  /*1ac0*/  @UP0 UTMALDG.2D [UR20], [UR10] ;  /* 0x000000140a0005b4 */ /* 0x0005e20008008000 */
[----:B------:R-:W-:Y:S01]  /*1ad0*/  UISETP.NE.U32.AND UP0, UPT, UR9, URZ, UPT ;  /* 0x000000ff0900728c */ /* 0x000fe2000bf05070 */
[----:B------:R-:W-:Y:S06]  /*1ae0*/  BAR.SYNC.DEFER_BLOCKING 0x0 ;  /* 0x0000000000007b1d */ /* 0x000fec0000010000 */
[----:B------:R2:W-:Y:S02]  /*1af0*/  @UP1 UTMALDG.2D [UR16], [UR32] ;  /* 0x00000010200015b4 */ /* 0x0005e40008008000 */
[----:B------:R-:W-:Y:S06]  /*1b00*/  BAR.SYNC.DEFER_BLOCKING 0x0 ;  /* 0x0000000000007b1d */ /* 0x000fec0000010000 */
[----:B------:R-:W3:Y:S02]  /*1b10*/  SYNCS.PHASECHK.TRANS64.TRYWAIT P0, [UR8+0x18000], RZ ;  /* 0x018000ffff0075a7 */ /* 0x000ee40008001108 */
[----:B--23--:R-:W-:Y:S05]  /*1b20*/  @!P0 BRA `(.L_x_56) ;  /* 0x00000010007c8947 */ /* 0x00cfea0003800000 */
.L_x_70:
[----:B------:R-:W-:Y:S05]  /*1b30*/  BRA.U UP0, `(.L_x_57) ;  /* 0x0000000100c87547 */ /* 0x000fea000b800000 */
[----:B------:R-:W-:Y:S02]  /*1b40*/  USHF.R.U32.HI UR16, URZ, 0x4, UR8 ;  /* 0x00000004ff107899 */ /* 0x000fe40008011608 */
[----:B------:R-:W-:Y:S02]  /*1b50*/  UIADD3 UR13, UPT, UPT, UR8, 0x10000, URZ ;  /* 0x00010000080d7890 */ /* 0x000fe4000fffe0ff */
[----:B------:R-:W-:Y:S02]  /*1b60*/  USGXT.U32 UR16, UR16, 0xe ;  /* 0x0000000e1010789a */ /* 0x000fe40008000000 */
[----:B------:R-:W-:Y:S02]  /*1b70*/  USHF.R.U32.HI UR13, URZ, 0x4, UR13 ;  /* 0x00000004ff0d7899 */ /* 0x000fe4000801160d */
[----:B------:R-:W-:Y:S02]  /*1b80*/  UIADD3 UR48, UP0, UPT, UR16, 0x2, URZ ;  /* 0x0000000210307890 */ /* 0x000fe4000ff1e0ff */
[----:B------:R-:W-:Y:S01]  /*1b90*/  USGXT.U32 UR18, UR13, 0xe ;  /* 0x0000000e0d12789a */ /* 0x000fe20008000000 */
[----:B------:R-:W-:Y:S01]  /*1ba0*/  UMOV UR4, URZ ;  /* 0x000000ff00047c82 */ /* 0x000fe20008000000 */
[----:B------:R-:W-:Y:S01]  /*1bb0*/  UMOV UR5, URZ ;  /* 0x000000ff00057c82 */ /* 0x000fe20008000000 */
[----:B------:R-:W-:-:S02]  /*1bc0*/  UIADD3.X UR49, UPT, UPT, UR4, 0x40004040, URZ, UP0, !UPT ;  /* 0x4000404004317890 */ /* 0x000fc400087fe4ff */
[----:B------:R-:W-:Y:S02]  /*1bd0*/  UIADD3 UR50, UP0, UPT, UR18, 0x2, URZ ;  /* 0x0000000212327890 */ /* 0x000fe4000ff1e0ff */
[----:B------:R-:W-:Y:S02]  /*1be0*/  UIADD3.64 UR26, UPT, UPT, UR48, 0x4, URZ ;  /* 0x00000004301a7897 */ /* 0x000fe4000fffe0ff */
[----:B------:R-:W-:Y:S02]  /*1bf0*/  UIADD3.X UR51, UPT, UPT, UR5, 0x40004040, URZ, UP0, !UPT ;  /* 0x4000404005337890 */ /* 0x000fe400087fe4ff */
[----:B------:R-:W-:Y:S02]  /*1c00*/  UIADD3.64 UR4, UPT, UPT, UR48, 0x2, URZ ;  /* 0x0000000230047897 */ /* 0x000fe4000fffe0ff */
[----:B------:R-:W-:Y:S02]  /*1c10*/  UIADD3.64 UR24, UPT, UPT, UR50, 0x2, URZ ;  /* 0x0000000232187897 */ /* 0x000fe4000fffe0ff */
[----:B------:R-:W-:-:S02]  /*1c20*/  UIADD3.64 UR28, UPT, UPT, UR50, 0x4, URZ ;  /* 0x00000004321c7897 */ /* 0x000fc4000fffe0ff */
[----:B------:R-:W-:Y:S02]  /*1c30*/  UIADD3.64 UR30, UPT, UPT, UR48, 0x3fe, URZ ;  /* 0x000003fe301e7897 */ /* 0x000fe4000fffe0ff */
[----:B------:R-:W-:Y:S02]  /*1c40*/  UIADD3.64 UR34, UPT, UPT, UR50, 0x1fe, URZ ;  /* 0x000001fe32227897 */ /* 0x000fe4000fffe0ff */
[----:B------:R-:W-:Y:S02]  /*1c50*/  UIADD3.64 UR36, UPT, UPT, UR48, 0x400, URZ ;  /* 0x0000040030247897 */ /* 0x000fe4000fffe0ff */
[----:B------:R-:W-:Y:S02]  /*1c60*/  UIADD3.64 UR38, UPT, UPT, UR50, 0x200, URZ ;  /* 0x0000020032267897 */ /* 0x000fe4000fffe0ff */
[----:B------:R-:W-:Y:S02]  /*1c70*/  UIADD3.64 UR40, UPT, UPT, UR48, 0x402, URZ ;  /* 0x0000040230287897 */ /* 0x000fe4000fffe0ff */
[----:B------:R-:W-:Y:S01]  /*1c80*/  UIADD3.64 UR42, UPT, UPT, UR50, 0x202, URZ ;  /* 0x00000202322a7897 */ /* 0x000fe2000fffe0ff */
[----:B------:R-:W-:Y:S01]  /*1c90*/  UMOV UR20, 0x0 ;  /* 0x0000000000147882 */ /* 0x000fe20000000000 */
[----:B------:R-:W-:Y:S01]  /*1ca0*/  UMOV UR21, 0x8100490 ;  /* 0x0810049000157882 */ /* 0x000fe20000000000 */
[----:B------:R-:W-:Y:S01]  /*1cb0*/  UIADD3.64 UR44, UPT, UPT, UR48, 0x404, URZ ;  /* 0x00000404302c7897 */ /* 0x000fe2000fffe0ff */
[----:B------:R-:W-:Y:S01]  /*1cc0*/  UMOV UR17, 0x40004040 ;  /* 0x4000404000117882 */ /* 0x000fe20000000000 */
[----:B------:R-:W-:Y:S01]  /*1cd0*/  UIADD3.64 UR46, UPT, UPT, UR50, 0x204, URZ ;  /* 0x00000204322e7897 */ /* 0x000fe2000fffe0ff */
[----:B------:R-:W-:Y:S01]  /*1ce0*/  UMOV UR19, 0x40004040 ;  /* 0x4000404000137882 */ /* 0x000fe20000000000 */
[----:B------:R-:W-:Y:S01]  /*1cf0*/  UMOV UR52, 0x0 ;  /* 0x0000000000347882 */ /* 0x000fe20000000000 */
[----:B------:R-:W-:Y:S01]  /*1d00*/  UMOV UR53, 0x8100490 ;  /* 0x0810049000357882 */ /* 0x000fe20000000000 */
[----:B------:R-:W-:Y:S01]  /*1d10*/  UMOV UR54, 0x0 ;  /* 0x0000000000367882 */ /* 0x000fe20000000000 */
[----:B------:R-:W-:Y:S01]  /*1d20*/  UMOV UR55, 0x8100490 ;  /* 0x0810049000377882 */ /* 0x000fe20000000000 */
[----:B------:R2:W-:Y:S01]  /*1d30*/  UTCHMMA gdesc[UR16], gdesc[UR18], tmem[UR12], tmem[UR20], idesc[UR21], !UPT ;  /* 0x00ff1412100075ea */ /* 0x0005e2000f80000c */
[----:B------:R-:W-:Y:S01]  /*1d40*/  UMOV UR56, 0x0 ;  /* 0x0000000000387882 */ /* 0x000fe20000000000 */
[----:B------:R-:W-:Y:S01]  /*1d50*/  UMOV UR57, 0x8100490 ;  /* 0x0810049000397882 */ /* 0x000fe20000000000 */
[----:B------:R2:W-:Y:S01]  /*1d60*/  UTCHMMA gdesc[UR48], gdesc[UR50], tmem[UR12], tmem[UR52], idesc[UR53], UPT ;  /* 0x00ff3432300075ea */ /* 0x0005e2000b80000c */
        /* <DEDUP_REMOVED lines=12> */
[----:B------:R2:W-:Y:S01]  /*1e30*/  UTCHMMA gdesc[UR40], gdesc[UR42], tmem[UR12], tmem[UR62], idesc[UR63], UPT ;  /* 0x00ff3e2a280075ea */ /* 0x0005e2000b80000c */
[----:B------:R2:W-:Y:S01]  /*1e40*/  UTCHMMA gdesc[UR44], gdesc[UR46], tmem[UR12], tmem[UR64], idesc[UR65], UPT ;  /* 0x00ff402e2c0075ea */ /* 0x0005e2000b80000c */
[----:B------:R-:W-:Y:S01]  /*1e50*/  NOP ;  /* 0x0000000000007918 */ /* 0x000fe20000000000 */
.L_x_57:
[----:B------:R-:W-:Y:S01]  /*1e60*/  ELECT P0, URZ, PT ;  /* 0x0000000000ff782f */ /* 0x000fe20003800000 */
[----:B--2---:R-:W-:Y:S01]  /*1e70*/  UMOV UR4, UR6 ;  /* 0x0000000600047c82 */ /* 0x004fe20008000000 */
[----:B------:R-:W-:Y:S02]  /*1e80*/  UMOV UR5, URZ ;  /* 0x000000ff00057c82 */ /* 0x000fe40008000000 */
[----:B------:R-:W-:-:S13]  /*1e90*/  ISETP.LT.U32.AND P0, PT, R36, 0x20, P0 ;  /* 0x000000202400780c */ /* 0x000fda0000701070 */
[----:B------:R-:W-:Y:S01]  /*1ea0*/  VOTEU.ANY UP0, P0 ;  /* 0x0000000000ff7886 */ /* 0x000fe20000000100 */
[----:B------:R-:W-:Y:S01]  /*1eb0*/  VOTEU.ANY UP1, P0 ;  /* 0x0000000000ff7886 */ /* 0x000fe20000020100 */
[----:B------:R-:W-:-:S03]  /*1ec0*/  ISETP.GE.U32.AND P0, PT, R6, 0x81, PT ;  /* 0x000000810600780c */ /* 0x000fc60003f06070 */
[----:B------:R-:W-:Y:S02]  /*1ed0*/  @UP0 UMOV UR4, UR4 ;  /* 0x0000000400040c82 */ /* 0x000fe40008000000 */
[----:B------:R2:W-:Y:S01]  /*1ee0*/  @UP1 UTCBAR [UR4], URZ ;  /* 0x000000ff040013e9 */ /* 0x0005e200080000ff */
[----:B------:R-:W-:Y:S06]  /*1ef0*/  BAR.SYNC.DEFER_BLOCKING 0x0 ;  /* 0x0000000000007b1d */ /* 0x000fec0000010000 */
[----:B------:R-:W3:Y:S02]  /*1f00*/  SYNCS.PHASECHK.TRANS64.TRYWAIT P1, [UR8+0x18010], RZ ;  /* 0x018010ffff0075a7 */ /* 0x000ee40008021108 */
[----:B--23--:R-:W-:Y:S05]  /*1f10*/  @!P1 BRA `(.L_x_58) ;  /* 0x0000000c008c9947 */ /* 0x00cfea0003800000 */
.L_x_71:
[----:B------:R-:W-:Y:S01]  /*1f20*/  IMAD.MOV.U32 R2, RZ, RZ, RZ ;  /* 0x000000ffff027224 */ /* 0x000fe200078e00ff */
[----:B------:R-:W-:Y:S06]  /*1f30*/  @!P0 BRA `(.L_x_55) ;  /* 0x0000000400d48947 */ /* 0x000fec0003800000 */
[----:B------:R-:W2:Y:S01]  /*1f40*/  LDCU UR34, c[0x0][0x3a0] ;  /* 0x00007400ff2277ac */ /* 0x000ea20008000800 */
[----:B------:R-:W-:Y:S01]  /*1f50*/  UMOV UR35, 0x80 ;  /* 0x0000008000237882 */ /* 0x000fe20000000000 */
[----:B------:R-:W-:-:S05]  /*1f60*/  UMOV UR13, 0x1 ;  /* 0x00000001000d7882 */ /* 0x000fca0000000000 */
.L_x_62:
[----:B------:R-:W-:Y:S01]  /*1f70*/  BAR.SYNC.DEFER_BLOCKING 0x0 ;  /* 0x0000000000007b1d */ /* 0x000fe20000010000 */
[----:B------:R-:W-:Y:S01]  /*1f80*/  ULEA UR42, UR13, UR8, 0x3 ;  /* 0x000000080d2a7291 */ /* 0x000fe2000f8e18ff */
[----:B------:R-:W-:Y:S01]  /*1f90*/  @!P3 IMAD.MOV.U32 R3, RZ, RZ, 0xc000 ;  /* 0x0000c000ff03b424 */ /* 0x000fe200078e00ff */
[----:B------:R-:W-:Y:S01]  /*1fa0*/  ELECT P1, URZ, PT ;  /* 0x0000000000ff782f */ /* 0x000fe20003820000 */
[----:B------:R-:W-:-:S03]  /*1fb0*/  ULEA UR16, UR13, UR8, 0xf ;  /* 0x000000080d107291 */ /* 0x000fc6000f8e78ff */
[----:B------:R-:W-:Y:S01]  /*1fc0*/  ISETP.LT.U32.AND P1, PT, R36, 0x40, P1 ;  /* 0x000000402400780c */ /* 0x000fe20000f21070 */
[----:B------:R-:W-:Y:S01]  /*1fd0*/  ULOP3.LUT UR5, UR9, 0x1, URZ, 0xc0, !UPT ;  /* 0x0000000109057892 */ /* 0x000fe2000f8ec0ff */
[----:B------:R-:W-:-:S03]  /*1fe0*/  ELECT P0, URZ, PT ;  /* 0x0000000000ff782f */ /* 0x000fc60003800000 */
[----:B------:R-:W-:Y:S02]  /*1ff0*/  ULEA UR20, UR5, UR16, 0xe ;  /* 0x0000001005147291 */ /* 0x000fe4000f8e70ff */
[----:B------:R-:W-:Y:S01]  /*2000*/  ULEA UR22, UR5, UR35, 0x6 ;  /* 0x0000002305167291 */ /* 0x000fe2000f8e30ff */
[----:B------:R-:W-:Y:S01]  /*2010*/  ISETP.LT.U32.AND P0, PT, R36, 0x40, P0 ;  /* 0x000000402400780c */ /* 0x000fe20000701070 */
[----:B------:R-:W-:-:S04]  /*2020*/  ULEA UR4, UR13, UR8, 0xe ;  /* 0x000000080d047291 */ /* 0x000fc8000f8e70ff */
[----:B------:R-:W-:Y:S01]  /*2030*/  VOTEU.ANY UP0, P1 ;  /* 0x0000000000ff7886 */ /* 0x000fe20000800100 */
[----:B------:R-:W-:Y:S01]  /*2040*/  UIADD3 UR17, UPT, UPT, UR4, 0x10000, URZ ;  /* 0x0001000004117890 */ /* 0x000fe2000fffe0ff */
[----:B------:R-:W-:Y:S01]  /*2050*/  UMOV UR6, UR22 ;  /* 0x0000001600067c82 */ /* 0x000fe20008000000 */
[----:B------:R3:W-:Y:S01]  /*2060*/  @!P3 SYNCS.ARRIVE.TRANS64 RZ, [UR42+0x18000], R3 ;  /* 0x01800003ffffb9a7 */ /* 0x0007e2000800002a */
[----:B------:R4:W-:Y:S06]  /*2070*/  MEMBAR.ALL.CTA ;  /* 0x0000000000007992 */ /* 0x0009ec0000008000 */
[----:B----4-:R-:W4:Y:S01]  /*2080*/  FENCE.VIEW.ASYNC.S ;  /* 0x00000000000073c6 */ /* 0x010f220000000000 */
[----:B------:R-:W-:Y:S01]  /*2090*/  @UP0 UIADD3 UR21, UPT, UPT, UR42, 0x18000, URZ ;  /* 0x000180002a150890 */ /* 0x000fe2000fffe0ff */
[----:B----4-:R-:W-:Y:S01]  /*20a0*/  VOTEU.ANY UP0, P1 ;  /* 0x0000000000ff7886 */ /* 0x010fe20000800100 */
[----:B------:R-:W-:Y:S01]  /*20b0*/  VOTEU.ANY UP1, P0 ;  /* 0x0000000000ff7886 */ /* 0x000fe20000020100 */
[----:B------:R-:W-:Y:S01]  /*20c0*/  ULEA UR4, UR5, UR17, 0xd ;  /* 0x0000001105047291 */ /* 0x000fe2000f8e68ff */
[----:B---3--:R-:W-:-:S03]  /*20d0*/  IMAD.U32 R3, R2, -0x80000000, RZ ;  /* 0x8000000002037824 */ /* 0x008fc600078e00ff */
        /* <DEDUP_REMOVED lines=8> */
[----:B------:R-:W4:Y:S02]  /*2160*/  SYNCS.PHASECHK.TRANS64.TRYWAIT P0, [UR42+0x18000], R3 ;  /* 0x01800003ff0075a7 */ /* 0x000f24000800112a */
[----:B---34-:R-:W-:Y:S05]  /*2170*/  @!P0 BRA `(.L_x_59) ;  /* 0x0000000c00008947 */ /* 0x018fea0003800000 */
.L_x_72:
[----:B------:R-:W-:Y:S05]  /*2180*/  BRA.U UP0, `(.L_x_60) ;  /* 0x0000000100f47547 */ /* 0x000fea000b800000 */
[----:B------:R-:W-:Y:S02]  /*2190*/  USHF.R.U32.HI UR20, URZ, 0x4, UR16 ;  /* 0x00000004ff147899 */ /* 0x000fe40008011610 */
[----:B------:R-:W-:Y:S02]  /*21a0*/  USHF.R.U32.HI UR24, URZ, 0x4, UR17 ;  /* 0x00000004ff187899 */ /* 0x000fe40008011611 */
[----:B------:R-:W-:Y:S02]  /*21b0*/  USGXT.U32 UR20, UR20, 0xe ;  /* 0x0000000e1414789a */ /* 0x000fe40008000000 */
[----:B------:R-:W-:Y:S02]  /*21c0*/  USGXT.U32 UR24, UR24, 0xe ;  /* 0x0000000e1818789a */ /* 0x000fe40008000000 */
[----:B------:R-:W-:Y:S02]  /*21d0*/  UIADD3 UR28, UP0, UPT, UR20, 0x2, URZ ;  /* 0x00000002141c7890 */ /* 0x000fe4000ff1e0ff */
[----:B------:R-:W-:Y:S01]  /*21e0*/  UIADD3 UR26, UP1, UPT, UR24, 0x2, URZ ;  /* 0x00000002181a7890 */ /* 0x000fe2000ff3e0ff */
[----:B------:R-:W-:Y:S01]  /*21f0*/  UMOV UR4, URZ ;  /* 0x000000ff00047c82 */ /* 0x000fe20008000000 */
[----:B------:R-:W-:Y:S01]  /*2200*/  UMOV UR5, URZ ;  /* 0x000000ff00057c82 */ /* 0x000fe20008000000 */
[----:B------:R-:W-:-:S02]  /*2210*/  UIADD3.X UR29, UPT, UPT, UR4, 0x40004040, URZ, UP0, !UPT ;  /* 0x40004040041d7890 */ /* 0x000fc400087fe4ff */
[----:B------:R-:W-:Y:S02]  /*2220*/  UIADD3 UR44, UP3, UPT, UR28, 0x2, URZ ;  /* 0x000000021c2c7890 */ /* 0x000fe4000ff7e0ff */
[----:B------:R-:W-:Y:S02]  /*2230*/  UIADD3.X UR27, UPT, UPT, UR5, 0x40004040, URZ, UP1, !UPT ;  /* 0x40004040051b7890 */ /* 0x000fe40008ffe4ff */
[----:B------:R-:W-:Y:S02]  /*2240*/  UIADD3 UR46, UP2, UPT, UR26, 0x2, URZ ;  /* 0x000000021a2e7890 */ /* 0x000fe4000ff5e0ff */
[----:B------:R-:W-:Y:S02]  /*2250*/  UIADD3 UR48, UP6, UPT, UR28, 0x4, URZ ;  /* 0x000000041c307890 */ /* 0x000fe4000ffde0ff */
[----:B------:R-:W-:Y:S02]  /*2260*/  UIADD3 UR50, UP5, UPT, UR26, 0x4, URZ ;  /* 0x000000041a327890 */ /* 0x000fe4000ffbe0ff */
[----:B------:R-:W-:-:S02]  /*2270*/  UIADD3 UR52, UP1, UPT, UR28, 0x3fe, URZ ;  /* 0x000003fe1c347890 */ /* 0x000fc4000ff3e0ff */
[----:B------:R-:W-:Y:S02]  /*2280*/  UIADD3 UR54, UP0, UPT, UR26, 0x1fe, URZ ;  /* 0x000001fe1a367890 */ /* 0x000fe4000ff1e0ff */
[----:B------:R-:W-:Y:S02]  /*2290*/  UIADD3.X UR45, UPT, UPT, UR29, URZ, URZ, UP3, !UPT ;  /* 0x000000ff1d2d7290 */ /* 0x000fe40009ffe4ff */
[----:B------:R-:W-:Y:S02]  /*22a0*/  UIADD3 UR56, UP4, UPT, UR28, 0x400, URZ ;  /* 0x000004001c387890 */ /* 0x000fe4000ff9e0ff */
[----:B------:R-:W-:Y:S02]  /*22b0*/  UIADD3 UR58, UP3, UPT, UR26, 0x200, URZ ;  /* 0x000002001a3a7890 */ /* 0x000fe4000ff7e0ff */
[----:B------:R-:W-:Y:S02]  /*22c0*/  UIADD3.X UR47, UPT, UPT, UR27, URZ, URZ, UP2, !UPT ;  /* 0x000000ff1b2f7290 */ /* 0x000fe400097fe4ff */
[----:B------:R-:W-:-:S02]  /*22d0*/  UIADD3.X UR49, UPT, UPT, UR29, URZ, URZ, UP6, !UPT ;  /* 0x000000ff1d317290 */ /* 0x000fc4000b7fe4ff */
[----:B------:R-:W-:Y:S02]  /*22e0*/  UIADD3 UR60, UP2, UPT, UR28, 0x402, URZ ;  /* 0x000004021c3c7890 */ /* 0x000fe4000ff5e0ff */
[----:B------:R-:W-:Y:S02]  /*22f0*/  UIADD3 UR62, UP6, UPT, UR26, 0x202, URZ ;  /* 0x000002021a3e7890 */ /* 0x000fe4000ffde0ff */
[----:B------:R-:W-:Y:S02]  /*2300*/  UIADD3.X UR51, UPT, UPT, UR27, URZ, URZ, UP5, !UPT ;  /* 0x000000ff1b337290 */ /* 0x000fe4000affe4ff */
[----:B------:R-:W-:Y:S02]  /*2310*/  UIADD3.X UR53, UPT, UPT, UR29, URZ, URZ, UP1, !UPT ;  /* 0x000000ff1d357290 */ /* 0x000fe40008ffe4ff */
[----:B------:R-:W-:Y:S02]  /*2320*/  UIADD3 UR4, UP5, UPT, UR28, 0x404, URZ ;  /* 0x000004041c047890 */ /* 0x000fe4000ffbe0ff */
[----:B------:R-:W-:-:S02]  /*2330*/  UIADD3 UR30, UP1, UPT, UR26, 0x204, URZ ;  /* 0x000002041a1e7890 */ /* 0x000fc4000ff3e0ff */
[----:B------:R-:W-:Y:S02]  /*2340*/  UIADD3.X UR55, UPT, UPT, UR27, URZ, URZ, UP0, !UPT ;  /* 0x000000ff1b377290 */ /* 0x000fe400087fe4ff */
[----:B------:R-:W-:Y:S02]  /*2350*/  UIADD3.X UR57, UPT, UPT, UR29, URZ, URZ, UP4, !UPT ;  /* 0x000000ff1d397290 */ /* 0x000fe4000a7fe4ff */
[----:B------:R-:W-:Y:S02]  /*2360*/  UIADD3.X UR59, UPT, UPT, UR27, URZ, URZ, UP3, !UPT ;  /* 0x000000ff1b3b7290 */ /* 0x000fe40009ffe4ff */
[----:B------:R-:W-:Y:S02]  /*2370*/  UIADD3.X UR61, UPT, UPT, UR29, URZ, URZ, UP2, !UPT ;  /* 0x000000ff1d3d7290 */ /* 0x000fe400097fe4ff */
[----:B------:R-:W-:Y:S01]  /*2380*/  UIADD3.X UR63, UPT, UPT, UR27, URZ, URZ, UP6, !UPT ;  /* 0x000000ff1b3f7290 */ /* 0x000fe2000b7fe4ff */
[----:B------:R-:W-:Y:S01]  /*2390*/  UMOV UR18, 0x0 ;  /* 0x0000000000127882 */ /* 0x000fe20000000000 */
[----:B------:R-:W-:Y:S01]  /*23a0*/  UMOV UR19, 0x8100490 ;  /* 0x0810049000137882 */ /* 0x000fe20000000000 */
[----:B------:R-:W-:Y:S01]  /*23b0*/  UMOV UR21, 0x40004040 ;  /* 0x4000404000157882 */ /* 0x000fe20000000000 */
[----:B------:R-:W-:Y:S01]  /*23c0*/  UMOV UR25, 0x40004040 ;  /* 0x4000404000197882 */ /* 0x000fe20000000000 */
[----:B------:R-:W-:Y:S01]  /*23d0*/  UIADD3.X UR5, UPT, UPT, UR29, URZ, URZ, UP5, !UPT ;  /* 0x000000ff1d057290 */ /* 0x000fe2000affe4ff */
[----:B------:R3:W-:Y:S01]  /*23e0*/  UTCHMMA gdesc[UR20], gdesc[UR24], tmem[UR12], tmem[UR18], idesc[UR19], UPT ;  /* 0x00ff1218140075ea */ /* 0x0007e2000b80000c */
[----:B------:R-:W-:Y:S01]  /*23f0*/  UIADD3.X UR31, UPT, UPT, UR27, URZ, URZ, UP1, !UPT ;  /* 0x000000ff1b1f7290 */ /* 0x000fe20008ffe4ff */
[----:B------:R-:W-:Y:S01]  /*2400*/  UMOV UR16, 0x0 ;  /* 0x0000000000107882 */ /* 0x000fe20000000000 */
[----:B------:R-:W-:Y:S01]  /*2410*/  UMOV UR17, 0x8100490 ;  /* 0x0810049000117882 */ /* 0x000fe20000000000 */
[----:B------:R-:W-:Y:S01]  /*2420*/  UMOV UR40, 0x0 ;  /* 0x0000000000287882 */ /* 0x000fe20000000000 */
[----:B------:R-:W-:Y:S01]  /*2430*/  UMOV UR41, 0x8100490 ;  /* 0x0810049000297882 */ /* 0x000fe20000000000 */
        /* <DEDUP_REMOVED lines=18> */
.L_x_60:
[----:B------:R-:W-:Y:S01]  /*2560*/  ELECT P0, URZ, PT ;  /* 0x0000000000ff782f */ /* 0x000fe20003800000 */
[----:B---3--:R-:W-:-:S03]  /*2570*/  UIADD3 UR4, UPT, UPT, UR42, 0x18010, URZ ;  /* 0x000180102a047890 */ /* 0x008fc6000fffe0ff */
[----:B------:R-:W-:Y:S01]  /*2580*/  ISETP.LT.U32.AND P0, PT, R36, 0x20, P0 ;  /* 0x000000202400780c */ /* 0x000fe20000701070 */
[----:B------:R-:W-:-:S12]  /*2590*/  UMOV UR5, URZ ;  /* 0x000000ff00057c82 */ /* 0x000fd80008000000 */
[----:B------:R-:W-:Y:S01]  /*25a0*/  VOTEU.ANY UP0, P0 ;  /* 0x0000000000ff7886 */ /* 0x000fe20000000100 */
[----:B------:R-:W-:-:S04]  /*25b0*/  VOTEU.ANY UP1, P0 ;  /* 0x0000000000ff7886 */ /* 0x000fc80000020100 */
[----:B------:R-:W-:Y:S02]  /*25c0*/  @UP0 UMOV UR4, UR4 ;  /* 0x0000000400040c82 */ /* 0x000fe40008000000 */
[----:B------:R3:W-:Y:S01]  /*25d0*/  @UP1 UTCBAR [UR4], URZ ;  /* 0x000000ff040013e9 */ /* 0x0007e200080000ff */
[----:B------:R-:W-:Y:S06]  /*25e0*/  BAR.SYNC.DEFER_BLOCKING 0x0 ;  /* 0x0000000000007b1d */ /* 0x000fec0000010000 */
[----:B------:R-:W4:Y:S02]  /*25f0*/  SYNCS.PHASECHK.TRANS64.TRYWAIT P0, [UR42+0x18010], R3 ;  /* 0x01801003ff0075a7 */ /* 0x000f24000800112a */
[----:B---34-:R-:W-:Y:S05]  /*2600*/  @!P0 BRA `(.L_x_61) ;  /* 0x0000000400e88947 */ /* 0x018fea0003800000 */
.L_x_73:
[----:B------:R-:W-:Y:S02]  /*2610*/  UIADD3 UR13, UPT, UPT, UR13, 0x1, URZ ;  /* 0x000000010d0d7890 */ /* 0x000fe4000fffe0ff */
[----:B------:R-:W-:Y:S02]  /*2620*/  UIADD3 UR35, UPT, UPT, UR35, 0x80, URZ ;  /* 0x0000008023237890 */ /* 0x000fe4000fffe0ff */
[----:B------:R-:W-:-:S04]  /*2630*/  UISETP.NE.U32.AND UP0, UPT, UR13, 0x2, UPT ;  /* 0x000000020d00788c */ /* 0x000fc8000bf05070 */
[----:B------:R-:W-:Y:S02]  /*2640*/  USEL UR13, UR13, URZ, UP0 ;  /* 0x000000ff0d0d7287 */ /* 0x000fe40008000000 */
[----:B------:R-:W-:Y:S02]  /*2650*/  USEL UR4, URZ, 0x1, UP0 ;  /* 0x00000001ff047887 */ /* 0x000fe40008000000 */
[----:B--2---:R-:W-:-:S04]  /*2660*/  UISETP.GE.AND UP0, UPT, UR35, UR34, UPT ;  /* 0x000000222300728c */ /* 0x004fc8000bf06270 */
[----:B------:R-:W-:-:S05]  /*2670*/  LOP3.LUT R2, R2, UR4, RZ, 0x3c, !PT ;  /* 0x0000000402027c12 */ /* 0x000fca000f8e3cff */
[----:B------:R-:W-:Y:S05]  /*2680*/  BRA.U !UP0, `(.L_x_62) ;  /* 0xfffffff908387547 */ /* 0x000fea000b83ffff */
.L_x_55:
[----:B----4-:R-:W-:Y:S06]  /*2690*/  BAR.SYNC.DEFER_BLOCKING 0x0 ;  /* 0x0000000000007b1d */ /* 0x010fec0000010000 */
[----:B------:R-:W-:Y:S04]  /*26a0*/  BSSY.RECONVERGENT B5, `(.L_x_63) ;  /* 0x0000004000057945 */ /* 0x000fe80003800200 */
[----:B------:R-:W-:Y:S05]  /*26b0*/  @P3 BRA `(.L_x_64) ;  /* 0x0000000000083947 */ /* 0x000fea0003800000 */
[----:B------:R-:W2:Y:S02]  /*26c0*/  SYNCS.CCTL.IV [UR8+0x18000] ;  /* 0x01800000ff0079b1 */ /* 0x000ea40008000008 */
[----:B--2---:R-:W2:Y:S02]  /*26d0*/  SYNCS.CCTL.IV [UR8+0x18010] ;  /* 0x01801000ff0079b1 */ /* 0x004ea40008000008 */
.L_x_64:
[----:B------:R-:W-:Y:S05]  /*26e0*/  BSYNC.RECONVERGENT B5 ;  /* 0x0000000000057941 */ /* 0x000fea0003800200 */
.L_x_63:
[----:B--2---:R-:W-:Y:S06]  /*26f0*/  BAR.SYNC.DEFER_BLOCKING 0x0 ;  /* 0x0000000000007b1d */ /* 0x004fec0000010000 */
[----:B------:R-:W-:Y:S04]  /*2700*/  BSSY.RECONVERGENT B5, `(.L_x_65) ;  /* 0x0000004000057945 */ /* 0x000fe80003800200 */
[----:B------:R-:W-:Y:S05]  /*2710*/  @P3 BRA `(.L_x_66) ;  /* 0x0000000000083947 */ /* 0x000fea0003800000 */
[----:B------:R-:W2:Y:S02]  /*2720*/  SYNCS.CCTL.IV [UR8+0x18008] ;  /* 0x01800800ff0079b1 */ /* 0x000ea40008000008 */
[----:B--2---:R-:W2:Y:S02]  /*2730*/  SYNCS.CCTL.IV [UR8+0x18018] ;  /* 0x01801800ff0079b1 */ /* 0x004ea40008000008 */
.L_x_66:
[----:B------:R-:W-:Y:S05]  /*2740*/  BSYNC.RECONVERGENT B5 ;  /* 0x0000000000057941 */ /* 0x000fea0003800200 */
.L_x_65:
[----:B------:R-:W-:Y:S01]  /*2750*/  USHF.L.U32 UR4, UR9, 0x15, URZ ;  /* 0x0000001509047899 */ /* 0x000fe200080006ff */
[C---:B------:R-:W-:Y:S01]  /*2760*/  IMAD.SHL.U32 R2, R0.reuse, 0x10, RZ ;  /* 0x0000001000027824 */ /* 0x040fe200078e00ff */
[----:B------:R-:W-:Y:S01]  /*2770*/  USHF.L.U32 UR9, UR9, 0x3, URZ ;  /* 0x0000000309097899 */ /* 0x000fe200080006ff */
[----:B------:R-:W-:Y:S01]  /*2780*/  SHF.R.U32.HI R3, RZ, 0x1, R0 ;  /* 0x00000001ff037819 */ /* 0x000fe20000011600 */
[----:B------:R-:W-:Y:S01]  /*2790*/  ULOP3.LUT UR4, UR4, 0x600000, URZ, 0xc0, !UPT ;  /* 0x0060000004047892 */ /* 0x000fe2000f8ec0ff */
[----:B------:R-:W-:Y:S01]  /*27a0*/  IMAD.SHL.U32 R0, R0, 0x80, RZ ;  /* 0x0000008000007824 */ /* 0x000fe200078e00ff */
[----:B------:R-:W-:Y:S01]  /*27b0*/  ULOP3.LUT UR9, UR9, 0x20, URZ, 0xc0, !UPT ;  /* 0x0000002009097892 */ /* 0x000fe2000f8ec0ff */
[----:B------:R-:W-:Y:S02]  /*27c0*/  LOP3.LUT R2, R2, 0x70, RZ, 0xc0, !PT ;  /* 0x0000007002027812 */ /* 0x000fe400078ec0ff */
[----:B------:R-:W-:Y:S01]  /*27d0*/  ELECT P0, URZ, PT ;  /* 0x0000000000ff782f */ /* 0x000fe20003800000 */
[----:B------:R-:W-:Y:S01]  /*27e0*/  UIADD3 UR4, UPT, UPT, UR9, UR4, UR12 ;  /* 0x0000000409047290 */ /* 0x000fe2000fffe00c */
[----:B------:R-:W-:Y:S01]  /*27f0*/  LOP3.LUT R3, R2, 0x40, R3, 0x78, !PT ;  /* 0x0000004002037812 */ /* 0x000fe200078e7803 */
[----:B------:R-:W-:Y:S01]  /*2800*/  UMOV UR10, UR23 ;  /* 0x00000017000a7c82 */ /* 0x000fe20008000000 */
[----:B------:R-:W-:Y:S01]  /*2810*/  ISETP.LT.U32.AND P0, PT, R36, 0x20, P0 ;  /* 0x000000202400780c */ /* 0x000fe20000701070 */
[----:B------:R-:W-:Y:S01]  /*2820*/  UMOV UR9, UR7 ;  /* 0x0000000700097c82 */ /* 0x000fe20008000000 */
[----:B------:R-:W-:-:S04]  /*2830*/  LOP3.LUT R0, R3, 0x3f80, R0, 0xf8, !PT ;  /* 0x00003f8003007812 */ /* 0x000fc800078ef800 */
[----:B-----5:R-:W3:Y:S01]  /*2840*/  LDTM.x32 R4, tmem[UR4] ;  /* 0x00000004000479ee */ /* 0x020ee200082c0000 */
[C---:B------:R-:W-:Y:S01]  /*2850*/  LOP3.LUT R2, R0.reuse, 0x10, RZ, 0x3c, !PT ;  /* 0x0000001000027812 */ /* 0x040fe200078e3cff */
[----:B------:R-:W-:Y:S01]  /*2860*/  NOP ;  /* 0x0000000000007918 */ /* 0x000fe20000000000 */
[----:B------:R-:W-:-:S04]  /*2870*/  LOP3.LUT R3, R0, 0x20, RZ, 0x3c, !PT ;  /* 0x0000002000037812 */ /* 0x000fc800078e3cff */
[----:B---3--:R-:W-:Y:S01]  /*2880*/  VOTEU.ANY UP1, P0 ;  /* 0x0000000000ff7886 */ /* 0x008fe20000020100 */
[----:B------:R-:W-:Y:S01]  /*2890*/  VOTEU.ANY UP0, P0 ;  /* 0x0000000000ff7886 */ /* 0x000fe20000000100 */
[----:B------:R-:W-:Y:S02]  /*28a0*/  F2FP.BF16.F32.PACK_AB R4, R5, R4 ;  /* 0x000000040504723e */ /* 0x000fe400000010ff */
[----:B------:R-:W-:Y:S02]  /*28b0*/  F2FP.BF16.F32.PACK_AB R5, R7, R6 ;  /* 0x000000060705723e */ /* 0x000fe400000010ff */
[----:B------:R-:W-:Y:S02]  /*28c0*/  F2FP.BF16.F32.PACK_AB R12, R13, R12 ;  /* 0x0000000c0d0c723e */ /* 0x000fe400000010ff */
[----:B------:R-:W-:Y:S02]  /*28d0*/  F2FP.BF16.F32.PACK_AB R6, R9, R8 ;  /* 0x000000080906723e */ /* 0x000fe400000010ff */
[----:B------:R-:W-:-:S02]  /*28e0*/  F2FP.BF16.F32.PACK_AB R7, R11, R10 ;  /* 0x0000000a0b07723e */ /* 0x000fc400000010ff */
[----:B------:R-:W-:Y:S02]  /*28f0*/  F2FP.BF16.F32.PACK_AB R13, R15, R14 ;  /* 0x0000000e0f0d723e */ /* 0x000fe400000010ff */
[----:B------:R-:W-:Y:S01]  /*2900*/  F2FP.BF16.F32.PACK_AB R20, R21, R20 ;  /* 0x000000141514723e */ /* 0x000fe200000010ff */
[----:B--2---:R2:W-:Y:S01]  /*2910*/  STS.128 [R0+UR8], R4 ;  /* 0x0000000400007988 */ /* 0x0045e20008000c08 */
[----:B------:R-:W-:Y:S02]  /*2920*/  F2FP.BF16.F32.PACK_AB R14, R17, R16 ;  /* 0x00000010110e723e */ /* 0x000fe400000010ff */
[----:B------:R-:W-:Y:S02]  /*2930*/  F2FP.BF16.F32.PACK_AB R15, R19, R18 ;  /* 0x00000012130f723e */ /* 0x000fe400000010ff */
[----:B------:R-:W-:Y:S02]  /*2940*/  F2FP.BF16.F32.PACK_AB R21, R23, R22 ;  /* 0x000000161715723e */ /* 0x000fe400000010ff */
[----:B------:R-:W-:Y:S01]  /*2950*/  F2FP.BF16.F32.PACK_AB R28, R29, R28 ;  /* 0x0000001c1d1c723e */ /* 0x000fe200000010ff */
[----:B------:R2:W-:Y:S01]  /*2960*/  STS.128 [R2+UR8], R12 ;  /* 0x0000000c02007988 */ /* 0x0005e20008000c08 */
[----:B------:R-:W-:-:S02]  /*2970*/  F2FP.BF16.F32.PACK_AB R22, R25, R24 ;  /* 0x000000181916723e */ /* 0x000fc400000010ff */
[----:B------:R-:W-:Y:S02]  /*2980*/  F2FP.BF16.F32.PACK_AB R23, R27, R26 ;  /* 0x0000001a1b17723e */ /* 0x000fe400000010ff */
[----:B------:R-:W-:Y:S02]  /*2990*/  F2FP.BF16.F32.PACK_AB R29, R31, R30 ;  /* 0x0000001e1f1d723e */ /* 0x000fe400000010ff */
[----:B------:R-:W-:Y:S01]  /*29a0*/  F2FP.BF16.F32.PACK_AB R30, R33, R32 ;  /* 0x00000020211e723e */ /* 0x000fe200000010ff */
[----:B------:R2:W-:Y:S01]  /*29b0*/  STS.128 [R3+UR8], R20 ;  /* 0x0000001403007988 */ /* 0x0005e20008000c08 */
[----:B------:R-:W-:Y:S02]  /*29c0*/  F2FP.BF16.F32.PACK_AB R31, R35, R34 ;  /* 0x00000022231f723e */ /* 0x000fe400000010ff */
[----:B------:R-:W-:-:S05]  /*29d0*/  LOP3.LUT R8, R0, 0x30, RZ, 0x3c, !PT ;  /* 0x0000003000087812 */ /* 0x000fca00078e3cff */
[----:B------:R2:W-:Y:S01]  /*29e0*/  STS.128 [R8+UR8], R28 ;  /* 0x0000001c08007988 */ /* 0x0005e20008000c08 */
[----:B------:R3:W-:Y:S06]  /*29f0*/  MEMBAR.ALL.CTA ;  /* 0x0000000000007992 */ /* 0x0007ec0000008000 */
[----:B---3--:R-:W3:Y:S02]  /*2a00*/  FENCE.VIEW.ASYNC.S ;  /* 0x00000000000073c6 */ /* 0x008ee40000000000 */
[----:B---3--:R-:W-:Y:S06]  /*2a10*/  BAR.SYNC.DEFER_BLOCKING 0x0 ;  /* 0x0000000000007b1d */ /* 0x008fec0000010000 */
[----:B------:R2:W-:Y:S01]  /*2a20*/  @UP1 UTMASTG.2D [UR8], [UR14] ;  /* 0x000000080e0013b5 */ /* 0x0005e20008008000 */
[----:B------:R0:W-:Y:S01]  /*2a30*/  UTMACMDFLUSH ;  /* 0x00000000000079b7 */ /* 0x0001e20000000000 */
[----:B------:R-:W-:-:S04]  /*2a40*/  DEPBAR.LE SB0, 0x0 ;  /* 0x000080000000791a */ /* 0x000fc80000000000 */
[----:B------:R-:W-:Y:S08]  /*2a50*/  BAR.SYNC.DEFER_BLOCKING 0x0 ;  /* 0x0000000000007b1d */ /* 0x000ff00000010000 */
[----:B------:R-:W-:Y:S06]  /*2a60*/  BAR.SYNC.DEFER_BLOCKING 0x0 ;  /* 0x0000000000007b1d */ /* 0x000fec0000010000 */
[----:B--2---:R-:W-:Y:S05]  /*2a70*/  @P2 BRA `(.L_x_67) ;  /* 0x0000000000a02947 */ /* 0x004fea0003800000 */
[----:B------:R-:W2:Y:S01]  /*2a80*/  S2UR UR5, SR_CgaCtaId ;  /* 0x00000000000579c3 */ /* 0x000ea20000008800 */
[----:B------:R-:W-:Y:S01]  /*2a90*/  NOP ;  /* 0x0000000000007918 */ /* 0x000fe20000000000 */
[----:B------:R-:W-:Y:S01]  /*2aa0*/  UMOV UR4, 0x50 ;  /* 0x0000005000047882 */ /* 0x000fe20000000000 */
[----:B------:R-:W-:Y:S02]  /*2ab0*/  IMAD.U32 R0, RZ, RZ, UR12 ;  /* 0x0000000cff007e24 */ /* 0x000fe4000f8e00ff */
[----:B------:R-:W-:Y:S02]  /*2ac0*/  IMAD.MOV.U32 R3, RZ, RZ, 0x3 ;  /* 0x00000003ff037424 */ /* 0x000fe400078e00ff */
[----:B------:R-:W-:Y:S01]  /*2ad0*/  IMAD.MOV.U32 R7, RZ, RZ, 0x1 ;  /* 0x00000001ff077424 */ /* 0x000fe200078e00ff */
[----:B------:R-:W-:-:S04]  /*2ae0*/  LOP3.LUT R0, R0, 0xffff, RZ, 0xc0, !PT ;  /* 0x0000ffff00007812 */ /* 0x000fc800078ec0ff */
[----:B------:R-:W-:-:S05]  /*2af0*/  SHF.R.U32.HI R0, RZ, 0x5, R0 ;  /* 0x00000005ff007819 */ /* 0x000fca0000011600 */
[----:B------:R-:W-:Y:S01]  /*2b00*/  VIADD R2, R0, 0x10 ;  /* 0x0000001000027836 */ /* 0x000fe20000000000 */
[----:B------:R-:W-:Y:S01]  /*2b10*/  SHF.L.U32 R0, R3, R0, RZ ;  /* 0x0000000003007219 */ /* 0x000fe200000006ff */
[----:B--2---:R-:W-:-:S03]  /*2b20*/  ULEA UR6, UR5, UR4, 0x18 ;  /* 0x0000000405067291 */ /* 0x004fc6000f8ec0ff */
[----:B------:R-:W-:-:S04]  /*2b30*/  SHF.L.U32 R3, R7, R2, RZ ;  /* 0x0000000207037219 */ /* 0x000fc800000006ff */
[----:B------:R-:W-:Y:S02]  /*2b40*/  LOP3.LUT R0, R3, R0, RZ, 0xfc, !PT ;  /* 0x0000000003007212 */ /* 0x000fe400078efcff */
[----:B------:R-:W2:Y:S02]  /*2b50*/  LDS R5, [UR6] ;  /* 0x00000006ff057984 */ /* 0x000ea40008000800 */
[C---:B------:R-:W-:Y:S02]  /*2b60*/  LOP3.LUT R2, R0.reuse, 0xffff, RZ, 0xc0, !PT ;  /* 0x0000ffff00027812 */ /* 0x040fe400078ec0ff */
[----:B--2---:R-:W-:-:S04]  /*2b70*/  LOP3.LUT R3, R0, 0xffff, R5, 0x80, !PT ;  /* 0x0000ffff00037812 */ /* 0x004fc800078e8005 */
[----:B------:R-:W-:-:S13]  /*2b80*/  ISETP.NE.AND P0, PT, R3, R2, PT ;  /* 0x000000020300720c */ /* 0x000fda0003f05270 */
[----:B------:R-:W-:Y:S05]  /*2b90*/  @P0 BRA `(.L_x_68) ;  /* 0x0000000000500947 */ /* 0x000fea0003800000 */
[----:B------:R-:W-:Y:S02]  /*2ba0*/  SHF.R.U32.HI R5, RZ, 0x10, R5 ;  /* 0x00000010ff057819 */ /* 0x000fe40000011605 */
[----:B------:R-:W-:-:S04]  /*2bb0*/  SHF.R.U32.HI R2, RZ, 0x10, R0 ;  /* 0x00000010ff027819 */ /* 0x000fc80000011600 */
[----:B------:R-:W-:-:S04]  /*2bc0*/  LOP3.LUT R5, R5, R2, RZ, 0xc0, !PT ;  /* 0x0000000205057212 */ /* 0x000fc800078ec0ff */
[----:B------:R-:W-:-:S13]  /*2bd0*/  ISETP.NE.AND P0, PT, R5, R2, PT ;  /* 0x000000020500720c */ /* 0x000fda0003f05270 */
[----:B------:R-:W-:Y:S05]  /*2be0*/  @P0 BRA `(.L_x_69) ;  /* 0x0000000000300947 */ /* 0x000fea0003800000 */
[----:B------:R-:W-:Y:S01]  /*2bf0*/  R2UR UR4, R0 ;  /* 0x00000000000472ca */ /* 0x000fe200000e0000 */
[----:B------:R-:W-:Y:S01]  /*2c00*/  VOTEU.ANY UR5, UPT, PT ;  /* 0x0000000000057886 */ /* 0x000fe200038e0100 */
[----:B------:R-:W2:Y:S01]  /*2c10*/  S2R R0, SR_LANEID ;  /* 0x0000000000007919 */ /* 0x000ea20000000000 */
[----:B------:R-:W-:-:S10]  /*2c20*/  UFLO.U32 UR5, UR5 ;  /* 0x00000005000572bd */ /* 0x000fd400080e0000 */
[----:B------:R-:W-:-:S06]  /*2c30*/  ULOP3.LUT UR4, URZ, UR4, URZ, 0x33, !UPT ;  /* 0x00000004ff047292 */ /* 0x000fcc000f8e33ff */
[----:B------:R-:W-:-:S04]  /*2c40*/  IMAD.U32 R2, RZ, RZ, UR4 ;  /* 0x00000004ff027e24 */ /* 0x000fc8000f8e00ff */
[----:B------:R-:W3:Y:S02]  /*2c50*/  REDUX UR7, R2 ;  /* 0x00000000020773c4 */ /* 0x000ee40000000000 */
[----:B------:R4:W-:Y:S01]  /*2c60*/  UTCATOMSWS.AND URZ, UR4 ;  /* 0x0000000400ff79e3 */ /* 0x0009e20008000000 */
[----:B--2---:R-:W-:Y:S01]  /*2c70*/  ISETP.EQ.U32.AND P0, PT, R0, UR5, PT ;  /* 0x0000000500007c0c */ /* 0x004fe2000bf02070 */
[----:B---3--:R-:W-:-:S12]  /*2c80*/  IMAD.U32 R0, RZ, RZ, UR7 ;  /* 0x00000007ff007e24 */ /* 0x008fd8000f8e00ff */
[----:B------:R4:W-:Y:S01]  /*2c90*/  @P0 ATOMS.AND RZ, [UR6], R0 ;  /* 0x00000000ffff098c */ /* 0x0009e2000a800006 */
[----:B------:R-:W-:Y:S05]  /*2ca0*/  BRA `(.L_x_67) ;  /* 0x0000000000147947 */ /* 0x000fea0003800000 */
.L_x_69:
[----:B------:R-:W-:-:S07]  /*2cb0*/  MOV R2, 0x2cd0 ;  /* 0x00002cd000027802 */ /* 0x000fce0000000f00 */
[----:B-1----:R-:W-:Y:S05]  /*2cc0*/  CALL.REL.NOINC `($__internal_0_$__cuda_sm10x_tcgen05_guardrail_trap_col_being_dealloced_not_returned_by_alloc) ;  /* 0x0000000000447944 */ /* 0x002fea0003c00000 */
[----:B------:R-:W-:Y:S05]  /*2cd0*/  BRA `(.L_x_67) ;  /* 0x0000000000087947 */ /* 0x000fea0003800000 */
.L_x_68:
[----:B------:R-:W-:-:S07]  /*2ce0*/  MOV R2, 0x2d00 ;  /* 0x00002d0000027802 */ /* 0x000fce0000000f00 */
[----:B-1----:R-:W-:Y:S05]  /*2cf0*/  CALL.REL.NOINC `($__internal_2_$__cuda_sm10x_tcgen05_guardrail_trap_unallocated_columns_being_dealloced) ;  /* 0x0000000000507944 */ /* 0x002fea0003c00000 */
.L_x_67:
[----:B------:R-:W-:Y:S01]  /*2d00*/  NOP ;  /* 0x0000000000007918 */ /* 0x000fe20000000000 */
[----:B----4-:R-:W-:Y:S05]  /*2d10*/  EXIT ;  /* 0x000000000000794d */ /* 0x010fea0003800000 */
.L_x_56:
[----:B------:R-:W2:Y:S02]  /*2d20*/  SYNCS.PHASECHK.TRANS64.TRYWAIT P0, [UR8+0x18000], RZ ;  /* 0x018000ffff0075a7 */ /* 0x000ea40008001108 */
[----:B--2---:R-:W-:Y:S05]  /*2d30*/  @!P0 BRA `(.L_x_56) ;  /* 0xfffffffc00f88947 */ /* 0x004fea000383ffff */
[----:B------:R-:W-:Y:S05]  /*2d40*/  BRA `(.L_x_70) ;  /* 0xffffffec00787947 */ /* 0x000fea000383ffff */
.L_x_58:
[----:B------:R-:W2:Y:S02]  /*2d50*/  SYNCS.PHASECHK.TRANS64.TRYWAIT P1, [UR8+0x18010], RZ ;  /* 0x018010ffff0075a7 */ /* 0x000ea40008021108 */
[----:B--2---:R-:W-:Y:S05]  /*2d60*/  @!P1 BRA `(.L_x_58) ;  /* 0xfffffffc00f89947 */ /* 0x004fea000383ffff */
[----:B------:R-:W-:Y:S05]  /*2d70*/  BRA `(.L_x_71) ;  /* 0xfffffff000687947 */ /* 0x000fea000383ffff */
.L_x_59:
[----:B------:R-:W3:Y:S02]  /*2d80*/  SYNCS.PHASECHK.TRANS64.TRYWAIT P0, [UR42+0x18000], R3 ;  /* 0x01800003ff0075a7 */ /* 0x000ee4000800112a */
[----:B---3--:R-:W-:Y:S05]  /*2d90*/  @!P0 BRA `(.L_x_59) ;  /* 0xfffffffc00f88947 */ /* 0x008fea000383ffff */
[----:B------:R-:W-:Y:S05]  /*2da0*/  BRA `(.L_x_72) ;  /* 0xfffffff000f47947 */ /* 0x000fea000383ffff */
.L_x_61:
[----:B------:R-:W3:Y:S02]  /*2db0*/  SYNCS.PHASECHK.TRANS64.TRYWAIT P0, [UR42+0x18010], R3 ;  /* 0x01801003ff0075a7 */ /* 0x000ee4000800112a */
[----:B---3--:R-:W-:Y:S05]  /*2dc0*/  @!P0 BRA `(.L_x_61) ;  /* 0xfffffffc00f88947 */ /* 0x008fea000383ffff */
[----:B------:R-:W-:Y:S05]  /*2dd0*/  BRA `(.L_x_73) ;  /* 0xfffffff8000c7947 */ /* 0x000fea000383ffff */
        .weak           $__internal_0_$__cuda_sm10x_tcgen05_guardrail_trap_col_being_dealloced_not_returned_by_alloc
        .type           $__internal_0_$__cuda_sm10x_tcgen05_guardrail_trap_col_being_dealloced_not_returned_by_alloc,@function
        .size           $__internal_0_$__cuda_sm10x_tcgen05_guardrail_trap_col_being_dealloced_not_returned_by_alloc,($__internal_1_$__cuda_sm10x_tcgen05_guardrail_trap_phase_invalid_during_alloc - $__internal_0_$__cuda_sm10x_tcgen05_guardrail_trap_col_being_dealloced_not_returned_by_alloc)
$__internal_0_$__cuda_sm10x_tcgen05_guardrail_trap_col_being_dealloced_not_returned_by_alloc:
[----:B------:R-:W-:Y:S05]  /*2de0*/  BPT.TRAP 0x1 ;  /* 0x000000040000795c */ /* 0x000fea0000300000 */
[----:B------:R-:W-:-:S04]  /*2df0*/  IMAD.MOV.U32 R3, RZ, RZ, 0x0 ;  /* 0x00000000ff037424 */ /* 0x000fc800078e00ff */
[----:B------:R-:W-:Y:S05]  /*2e00*/  RET.REL.NODEC R2 `(gluon_tcgen05) ;  /* 0xffffffd0027c7950 */ /* 0x000fea0003c3ffff */
        .weak           $__internal_1_$__cuda_sm10x_tcgen05_guardrail_trap_phase_invalid_during_alloc
        .type           $__internal_1_$__cuda_sm10x_tcgen05_guardrail_trap_phase_invalid_during_alloc,@function
        .size           $__internal_1_$__cuda_sm10x_tcgen05_guardrail_trap_phase_invalid_during_alloc,($__internal_2_$__cuda_sm10x_tcgen05_guardrail_trap_unallocated_columns_being_dealloced - $__internal_1_$__cuda_sm10x_tcgen05_guardrail_trap_phase_invalid_during_alloc)
$__internal_1_$__cuda_sm10x_tcgen05_guardrail_trap_phase_invalid_during_alloc:
[----:B------:R-:W-:Y:S05]  /*2e10*/  BPT.TRAP 0x1 ;  /* 0x000000040000795c */ /* 0x000fea0000300000 */
[----:B------:R-:W-:-:S04]  /*2e20*/  IMAD.MOV.U32 R3, RZ, RZ, 0x0 ;  /* 0x00000000ff037424 */ /* 0x000fc800078e00ff */
[----:B------:R-:W-:Y:S05]  /*2e30*/  RET.REL.NODEC R2 `(gluon_tcgen05) ;  /* 0xffffffd002707950 */ /* 0x000fea0003c3ffff */
        .weak           $__internal_2_$__cuda_sm10x_tcgen05_guardrail_trap_unallocated_columns_being_dealloced
        .type           $__internal_2_$__cuda_sm10x_tcgen05_guardrail_trap_unallocated_columns_being_dealloced,@function
        .size           $__internal_2_$__cuda_sm10x_tcgen05_guardrail_trap_unallocated_columns_being_dealloced,(.L_x_77 - $__internal_2_$__cuda_sm10x_tcgen05_guardrail_trap_unallocated_columns_being_dealloced)
$__internal_2_$__cuda_sm10x_tcgen05_guardrail_trap_unallocated_columns_being_dealloced:
[----:B------:R-:W-:Y:S05]  /*2e40*/  BPT.TRAP 0x1 ;  /* 0x000000040000795c */ /* 0x000fea0000300000 */
[----:B------:R-:W-:-:S04]  /*2e50*/  IMAD.MOV.U32 R3, RZ, RZ, 0x0 ;  /* 0x00000000ff037424 */ /* 0x000fc800078e00ff */
[----:B------:R-:W-:Y:S05]  /*2e60*/  RET.REL.NODEC R2 `(gluon_tcgen05) ;  /* 0xffffffd002647950 */ /* 0x000fea0003c3ffff */
.L_x_74:
[----:B------:R-:W-:-:S00]  /*2e70*/  BRA `(.L_x_74) ;  /* 0xfffffffc00fc7947 */ /* 0x000fc0000383ffff */
[----:B------:R-:W-:-:S00]  /*2e80*/  NOP ;  /* 0x0000000000007918 */ /* 0x000fc00000000000 */
[----:B------:R-:W-:-:S00]  /*2e90*/  NOP ;  /* 0x0000000000007918 */ /* 0x000fc00000000000 */
[----:B------:R-:W-:-:S00]  /*2ea0*/  NOP ;  /* 0x0000000000007918 */ /* 0x000fc00000000000 */
[----:B------:R-:W-:-:S00]  /*2eb0*/  NOP ;  /* 0x0000000000007918 */ /* 0x000fc00000000000 */
[----:B------:R-:W-:-:S00]  /*2ec0*/  NOP ;  /* 0x0000000000007918 */ /* 0x000fc00000000000 */
[----:B------:R-:W-:-:S00]  /*2ed0*/  NOP ;  /* 0x0000000000007918 */ /* 0x000fc00000000000 */
[----:B------:R-:W-:-:S00]  /*2ee0*/  NOP ;  /* 0x0000000000007918 */ /* 0x000fc00000000000 */
[----:B------:R-:W-:-:S00]  /*2ef0*/  NOP ;  /* 0x0000000000007918 */ /* 0x000fc00000000000 */
.L_x_77:


//--------------------- .nv.shared.gluon_tcgen05  --------------------------
	.section	.nv.shared.gluon_tcgen05,"aw",@nobits
	.sectionflags	@""
	.align	16
	.zero		1024


//--------------------- .nv.shared.reserved.0     --------------------------
	.section	.nv.shared.reserved.0,"aw",@nobits
	.align	8
	.weak		__nv_reservedSMEM_offset_0_alias
	.size		__nv_reservedSMEM_offset_0_alias, 0, 64
	.other		__nv_reservedSMEM_offset_0_alias,@"STO_CUDA_RESERVED_SHARED STV_DEFAULT"
__nv_reservedSMEM_offset_0_alias:
	.zero		0
.nv.shared.reserved.0:
	.zero		64
	.weak		__nv_reservedSMEM_allocation_phase
	.type		__nv_reservedSMEM_allocation_phase,@object
	.size		__nv_reservedSMEM_allocation_phase,(.L_0 - __nv_reservedSMEM_allocation_phase)
__nv_reservedSMEM_allocation_phase:
	.zero		1
.L_0:
	.zero		7
	.weak		__nv_reservedSMEM_devtool_atexit_pc
	.type		__nv_reservedSMEM_devtool_atexit_pc,@object
	.size		__nv_reservedSMEM_devtool_atexit_pc,(__nv_reservedSMEM_allocation_mask - __nv_reservedSMEM_devtool_atexit_pc)
__nv_reservedSMEM_devtool_atexit_pc:
	.zero		8
	.weak		__nv_reservedSMEM_allocation_mask
	.type		__nv_reservedSMEM_allocation_mask,@object
	.size		__nv_reservedSMEM_allocation_mask,(.L_2 - __nv_reservedSMEM_allocation_mask)
__nv_reservedSMEM_allocation_mask:
	.zero		4
.L_2:


//--------------------- .nv.constant0.gluon_tcgen05 --------------------------
	.section	.nv.constant0.gluon_tcgen05,"a",@progbits
	.sectionflags	@""
	.align	4
.nv.constant0.gluon_tcgen05:
	.zero		976


//--------------------- SYMBOLS --------------------------

	.type		.nv.reservedSmem.offset0,@object
	.size		.nv.reservedSmem.offset0,0x4
	.type		.nv.reservedSmem.cap,@object
	.size		.nv.reservedSmem.cap,0x4
